	.target	sm_100a

	.elftype	@"ET_EXEC"


//--------------------- .note.nv.tkinfo           --------------------------
	.section	.note.nv.tkinfo,"",@"SHT_NOTE"
	.sectionflags	@"SHF_NOTE_NV_TKINFO"
	.tkinfo
        /*0018*/ 	.word	0x00000002
        /*0030*/ 	.string	""
        /*0030*/ 	.string	"ptxas"
        /*0030*/ 	.string	"Cuda compilation tools, release 13.0, V13.0.88"
        /*0030*/ 	.string	"Build cuda_13.0.r13.0/compiler.36424714_0"
        /*0030*/ 	.string	"-arch sm_100a -m 64 "



//--------------------- .note.nv.cuinfo           --------------------------
	.section	.note.nv.cuinfo,"",@"SHT_NOTE"
	.sectionflags	@"SHF_NOTE_NV_CUINFO"
        /*0018*/ 	.short	0x0002
        /*001a*/ 	.short	0x0064
        /*001c*/ 	.short	0x0082
	.zero		2


//--------------------- .nv.info                  --------------------------
	.section	.nv.info,"",@"SHT_CUDA_INFO"
	.align	4


	//----- nvinfo : EIATTR_REGCOUNT
	.align		4
        /*0000*/ 	.byte	0x04, 0x2f
        /*0002*/ 	.short	(.L_19 - .L_18)
	.align		4
.L_18:
        /*0004*/ 	.word	index@(_ZN7cutlass13device_kernelINS_4gemm6kernel13GemmUniversalIN4cute5tupleIJiiiiEEENS1_10collective13CollectiveMmaINS1_35MainloopSm100TmaUmmaWarpSpecializedILi8ELi2ELi4ENS5_IJNS4_1CILi2EEESB_NSA_ILi1EEEEEEEENS5_IJNSA_ILi64EEENSA_ILi128EEENSA_ILi32EEEEEEfNS5_IJlSC_lEEEfSJ_NS4_8TiledMMAINS4_8MMA_AtomIJNS4_17SM100_MMA_TF32_SSINS_10tfloat32_tESN_fLi64ELi128ELNS4_4UMMA5MajorE0ELSP_0ELNSO_7ScaleInE0ELSQ_0EEEEEENS4_6LayoutINS5_IJSC_SC_SC_EEENS5_IJNSA_ILi0EEESV_SV_EEEEENS5_IJNS4_10UnderscoreESY_SY_EEEEENS4_23SM90_TMA_LOAD_MULTICASTENS4_14ComposedLayoutINS4_7SwizzleILi3ELi4ELi3EEENS4_18smem_ptr_flag_bitsILi32EEENST_INS5_IJNSA_ILi8EEESH_EEENS5_IJSH_SC_EEEEEEEvNS4_8identityES11_S1B_vS1C_EENS_8epilogue10collective18CollectiveEpilogueINS1E_23Sm100TmaWarpSpecializedILi4ELi2ELi16ELb1ELb0EEEJSI_NS5_IJNST_ISF_SC_EENST_ISH_SC_EEEEEfSJ_fSJ_NS1E_6fusion15FusionCallbacksIS1I_NS1M_17LinearCombinationIffffLNS_15FloatRoundStyleE2EEESI_S1L_JEEENS4_5SM1004TMEM4LOAD26SM100_TMEM_LOAD_16dp128b8xENS4_13SM90_TMA_LOADES1B_NS4_17SM75_U32x4_LDSM_NENS4_14SM90_TMA_STOREES1B_NS4_17SM90_U32x4_STSM_NENS4_39AutoVectorizingCopyWithAssumedAlignmentILi128EEEEEEvvEEEEvNT_6ParamsE)
        /*0008*/ 	.word	0x00000050


	//----- nvinfo : EIATTR_FRAME_SIZE
	.align		4
.L_19:
        /*000c*/ 	.byte	0x04, 0x11
        /*000e*/ 	.short	(.L_21 - .L_20)
	.align		4
.L_20:
        /*0010*/ 	.word	index@($__internal_2_$__cuda_sm10x_tcgen05_guardrail_trap_unallocated_columns_being_dealloced)
        /*0014*/ 	.word	0x00000000


	//----- nvinfo : EIATTR_FRAME_SIZE
	.align		4
.L_21:
        /*0018*/ 	.byte	0x04, 0x11
        /*001a*/ 	.short	(.L_23 - .L_22)
	.align		4
.L_22:
        /*001c*/ 	.word	index@($__internal_1_$__cuda_sm10x_tcgen05_guardrail_trap_phase_invalid_during_alloc)
        /*0020*/ 	.word	0x00000000


	//----- nvinfo : EIATTR_FRAME_SIZE
	.align		4
.L_23:
        /*0024*/ 	.byte	0x04, 0x11
        /*0026*/ 	.short	(.L_25 - .L_24)
	.align		4
.L_24:
        /*0028*/ 	.word	index@($__internal_0_$__cuda_sm10x_tcgen05_guardrail_trap_col_being_dealloced_not_returned_by_alloc)
        /*002c*/ 	.word	0x00000000


	//----- nvinfo : EIATTR_FRAME_SIZE
	.align		4
.L_25:
        /*0030*/ 	.byte	0x04, 0x11
        /*0032*/ 	.short	(.L_27 - .L_26)
	.align		4
.L_26:
        /*0034*/ 	.word	index@(_ZN7cutlass13device_kernelINS_4gemm6kernel13GemmUniversalIN4cute5tupleIJiiiiEEENS1_10collective13CollectiveMmaINS1_35MainloopSm100TmaUmmaWarpSpecializedILi8ELi2ELi4ENS5_IJNS4_1CILi2EEESB_NSA_ILi1EEEEEEEENS5_IJNSA_ILi64EEENSA_ILi128EEENSA_ILi32EEEEEEfNS5_IJlSC_lEEEfSJ_NS4_8TiledMMAINS4_8MMA_AtomIJNS4_17SM100_MMA_TF32_SSINS_10tfloat32_tESN_fLi64ELi128ELNS4_4UMMA5MajorE0ELSP_0ELNSO_7ScaleInE0ELSQ_0EEEEEENS4_6LayoutINS5_IJSC_SC_SC_EEENS5_IJNSA_ILi0EEESV_SV_EEEEENS5_IJNS4_10UnderscoreESY_SY_EEEEENS4_23SM90_TMA_LOAD_MULTICASTENS4_14ComposedLayoutINS4_7SwizzleILi3ELi4ELi3EEENS4_18smem_ptr_flag_bitsILi32EEENST_INS5_IJNSA_ILi8EEESH_EEENS5_IJSH_SC_EEEEEEEvNS4_8identityES11_S1B_vS1C_EENS_8epilogue10collective18CollectiveEpilogueINS1E_23Sm100TmaWarpSpecializedILi4ELi2ELi16ELb1ELb0EEEJSI_NS5_IJNST_ISF_SC_EENST_ISH_SC_EEEEEfSJ_fSJ_NS1E_6fusion15FusionCallbacksIS1I_NS1M_17LinearCombinationIffffLNS_15FloatRoundStyleE2EEESI_S1L_JEEENS4_5SM1004TMEM4LOAD26SM100_TMEM_LOAD_16dp128b8xENS4_13SM90_TMA_LOADES1B_NS4_17SM75_U32x4_LDSM_NENS4_14SM90_TMA_STOREES1B_NS4_17SM90_U32x4_STSM_NENS4_39AutoVectorizingCopyWithAssumedAlignmentILi128EEEEEEvvEEEEvNT_6ParamsE)
        /*0038*/ 	.word	0x00000000


	//----- nvinfo : EIATTR_MIN_STACK_SIZE
	.align		4
.L_27:
        /*003c*/ 	.byte	0x04, 0x12
        /*003e*/ 	.short	(.L_29 - .L_28)
	.align		4
.L_28:
        /*0040*/ 	.word	index@(_ZN7cutlass13device_kernelINS_4gemm6kernel13GemmUniversalIN4cute5tupleIJiiiiEEENS1_10collective13CollectiveMmaINS1_35MainloopSm100TmaUmmaWarpSpecializedILi8ELi2ELi4ENS5_IJNS4_1CILi2EEESB_NSA_ILi1EEEEEEEENS5_IJNSA_ILi64EEENSA_ILi128EEENSA_ILi32EEEEEEfNS5_IJlSC_lEEEfSJ_NS4_8TiledMMAINS4_8MMA_AtomIJNS4_17SM100_MMA_TF32_SSINS_10tfloat32_tESN_fLi64ELi128ELNS4_4UMMA5MajorE0ELSP_0ELNSO_7ScaleInE0ELSQ_0EEEEEENS4_6LayoutINS5_IJSC_SC_SC_EEENS5_IJNSA_ILi0EEESV_SV_EEEEENS5_IJNS4_10UnderscoreESY_SY_EEEEENS4_23SM90_TMA_LOAD_MULTICASTENS4_14ComposedLayoutINS4_7SwizzleILi3ELi4ELi3EEENS4_18smem_ptr_flag_bitsILi32EEENST_INS5_IJNSA_ILi8EEESH_EEENS5_IJSH_SC_EEEEEEEvNS4_8identityES11_S1B_vS1C_EENS_8epilogue10collective18CollectiveEpilogueINS1E_23Sm100TmaWarpSpecializedILi4ELi2ELi16ELb1ELb0EEEJSI_NS5_IJNST_ISF_SC_EENST_ISH_SC_EEEEEfSJ_fSJ_NS1E_6fusion15FusionCallbacksIS1I_NS1M_17LinearCombinationIffffLNS_15FloatRoundStyleE2EEESI_S1L_JEEENS4_5SM1004TMEM4LOAD26SM100_TMEM_LOAD_16dp128b8xENS4_13SM90_TMA_LOADES1B_NS4_17SM75_U32x4_LDSM_NENS4_14SM90_TMA_STOREES1B_NS4_17SM90_U32x4_STSM_NENS4_39AutoVectorizingCopyWithAssumedAlignmentILi128EEEEEEvvEEEEvNT_6ParamsE)
        /*0044*/ 	.word	0x00000000
.L_29:


//--------------------- .nv.compat                --------------------------
	.section	.nv.compat,"",@"SHT_CUDA_COMPAT_INFO"
	.align	4
        /*0000*/ 	.byte	0x02, 0x09, 0x01, 0x00, 0x02, 0x02, 0x02, 0x00, 0x02, 0x05, 0x05, 0x00, 0x03, 0x07, 0x01, 0x01
        /*0010*/ 	.byte	0x02, 0x03, 0x01, 0x00, 0x02, 0x06, 0x01, 0x00, 0x04, 0x0b, 0x08, 0x00, 0x09, 0x00, 0x00, 0x00
        /*0020*/ 	.byte	0x00, 0x00, 0x00, 0x00


//--------------------- .nv.info._ZN7cutlass13device_kernelINS_4gemm6kernel13GemmUniversalIN4cute5tupleIJiiiiEEENS1_10collective13CollectiveMmaINS1_35MainloopSm100TmaUmmaWarpSpecializedILi8ELi2ELi4ENS5_IJNS4_1CILi2EEESB_NSA_ILi1EEEEEEEENS5_IJNSA_ILi64EEENSA_ILi128EEENSA_ILi32EEEEEEfNS5_IJlSC_lEEEfSJ_NS4_8TiledMMAINS4_8MMA_AtomIJNS4_17SM100_MMA_TF32_SSINS_10tfloat32_tESN_fLi64ELi128ELNS4_4UMMA5MajorE0ELSP_0ELNSO_7ScaleInE0ELSQ_0EEEEEENS4_6LayoutINS5_IJSC_SC_SC_EEENS5_IJNSA_ILi0EEESV_SV_EEEEENS5_IJNS4_10UnderscoreESY_SY_EEEEENS4_23SM90_TMA_LOAD_MULTICASTENS4_14ComposedLayoutINS4_7SwizzleILi3ELi4ELi3EEENS4_18smem_ptr_flag_bitsILi32EEENST_INS5_IJNSA_ILi8EEESH_EEENS5_IJSH_SC_EEEEEEEvNS4_8identityES11_S1B_vS1C_EENS_8epilogue10collective18CollectiveEpilogueINS1E_23Sm100TmaWarpSpecializedILi4ELi2ELi16ELb1ELb0EEEJSI_NS5_IJNST_ISF_SC_EENST_ISH_SC_EEEEEfSJ_fSJ_NS1E_6fusion15FusionCallbacksIS1I_NS1M_17LinearCombinationIffffLNS_15FloatRoundStyleE2EEESI_S1L_JEEENS4_5SM1004TMEM4LOAD26SM100_TMEM_LOAD_16dp128b8xENS4_13SM90_TMA_LOADES1B_NS4_17SM75_U32x4_LDSM_NENS4_14SM90_TMA_STOREES1B_NS4_17SM90_U32x4_STSM_NENS4_39AutoVectorizingCopyWithAssumedAlignmentILi128EEEEEEvvEEEEvNT_6ParamsE --------------------------
	.section	.nv.info._ZN7cutlass13device_kernelINS_4gemm6kernel13GemmUniversalIN4cute5tupleIJiiiiEEENS1_10collective13CollectiveMmaINS1_35MainloopSm100TmaUmmaWarpSpecializedILi8ELi2ELi4ENS5_IJNS4_1CILi2EEESB_NSA_ILi1EEEEEEEENS5_IJNSA_ILi64EEENSA_ILi128EEENSA_ILi32EEEEEEfNS5_IJlSC_lEEEfSJ_NS4_8TiledMMAINS4_8MMA_AtomIJNS4_17SM100_MMA_TF32_SSINS_10tfloat32_tESN_fLi64ELi128ELNS4_4UMMA5MajorE0ELSP_0ELNSO_7ScaleInE0ELSQ_0EEEEEENS4_6LayoutINS5_IJSC_SC_SC_EEENS5_IJNSA_ILi0EEESV_SV_EEEEENS5_IJNS4_10UnderscoreESY_SY_EEEEENS4_23SM90_TMA_LOAD_MULTICASTENS4_14ComposedLayoutINS4_7SwizzleILi3ELi4ELi3EEENS4_18smem_ptr_flag_bitsILi32EEENST_INS5_IJNSA_ILi8EEESH_EEENS5_IJSH_SC_EEEEEEEvNS4_8identityES11_S1B_vS1C_EENS_8epilogue10collective18CollectiveEpilogueINS1E_23Sm100TmaWarpSpecializedILi4ELi2ELi16ELb1ELb0EEEJSI_NS5_IJNST_ISF_SC_EENST_ISH_SC_EEEEEfSJ_fSJ_NS1E_6fusion15FusionCallbacksIS1I_NS1M_17LinearCombinationIffffLNS_15FloatRoundStyleE2EEESI_S1L_JEEENS4_5SM1004TMEM4LOAD26SM100_TMEM_LOAD_16dp128b8xENS4_13SM90_TMA_LOADES1B_NS4_17SM75_U32x4_LDSM_NENS4_14SM90_TMA_STOREES1B_NS4_17SM90_U32x4_STSM_NENS4_39AutoVectorizingCopyWithAssumedAlignmentILi128EEEEEEvvEEEEvNT_6ParamsE,"",@"SHT_CUDA_INFO"
	.sectionflags	@""
	.align	4


	//----- nvinfo : EIATTR_CUDA_API_VERSION
	.align		4
        /*0000*/ 	.byte	0x04, 0x37
        /*0002*/ 	.short	(.L_31 - .L_30)
.L_30:
        /*0004*/ 	.word	0x00000082


	//----- nvinfo : EIATTR_KPARAM_INFO
	.align		4
.L_31:
        /*0008*/ 	.byte	0x04, 0x17
        /*000a*/ 	.short	(.L_33 - .L_32)
.L_32:
        /*000c*/ 	.word	0x00000000
        /*0010*/ 	.short	0x0000
        /*0012*/ 	.short	0x0000
        /*0014*/ 	.byte	0x00, 0xf0, 0x01, 0x20


	//----- nvinfo : EIATTR_AT_ENTRY_FRAGMENTS
	.align		4
.L_33:
        /*0018*/ 	.byte	0x04, 0x4f
        /*001a*/ 	.short	(.L_35 - .L_34)


	//   ....[0]....
.L_34:
        /*001c*/ 	.word	0x00000006


	//----- nvinfo : EIATTR_RESERVED_SMEM_USED
	.align		4
.L_35:
        /*0020*/ 	.byte	0x01, 0x41
	.zero		2


	//----- nvinfo : EIATTR_SPARSE_MMA_MASK
	.align		4
        /*0024*/ 	.byte	0x03, 0x50
        /*0026*/ 	.short	0x0000


	//----- nvinfo : EIATTR_TCGEN05_1CTA_USED
	.align		4
        /*0028*/ 	.byte	0x01, 0x51
	.zero		2


	//----- nvinfo : EIATTR_MAXREG_COUNT
	.align		4
        /*002c*/ 	.byte	0x03, 0x1b
        /*002e*/ 	.short	0x00ff


	//----- nvinfo : EIATTR_NUM_BARRIERS
	.align		4
        /*0030*/ 	.byte	0x02, 0x4c
        /*0032*/ 	.byte	0x07
	.zero		1


	//----- nvinfo : EIATTR_EXTERNS
	.align		4
        /*0034*/ 	.byte	0x04, 0x0f
        /*0036*/ 	.short	(.L_37 - .L_36)


	//   ....[0]....
	.align		4
.L_36:
        /*0038*/ 	.word	index@(__assertfail)


	//----- nvinfo : EIATTR_MERCURY_ISA_VERSION
	.align		4
.L_37:
        /*003c*/ 	.byte	0x03, 0x5f
        /*003e*/ 	.short	0x0101


	//----- nvinfo : EIATTR_INT_WARP_WIDE_INSTR_OFFSETS
	.align		4
        /*0040*/ 	.byte	0x04, 0x31
        /*0042*/ 	.short	(.L_39 - .L_38)


	//   ....[0]....
.L_38:
        /*0044*/ 	.word	0x000041c0


	//   ....[1]....
        /*0048*/ 	.word	0x000041f0


	//   ....[2]....
        /*004c*/ 	.word	0x00004210


	//   ....[3]....
        /*0050*/ 	.word	0x00004d90


	//   ....[4]....
        /*0054*/ 	.word	0x00004e00


	//   ....[5]....
        /*0058*/ 	.word	0x00004ed0


	//   ....[6]....
        /*005c*/ 	.word	0x00004f50


	//   ....[7]....
        /*0060*/ 	.word	0x00005040


	//   ....[8]....
        /*0064*/ 	.word	0x000050c0


	//   ....[9]....
        /*0068*/ 	.word	0x000051a0


	//   ....[10]....
        /*006c*/ 	.word	0x00005250


	//----- nvinfo : EIATTR_COOP_GROUP_MASK_REGIDS
	.align		4
.L_39:
        /*0070*/ 	.byte	0x04, 0x29
        /*0072*/ 	.short	(.L_41 - .L_40)


	//   ....[0]....
.L_40:
        /*0074*/ 	.word	0xffffffff


	//   ....[1]....
        /*0078*/ 	.word	0xffffffff


	//   ....[2]....
        /*007c*/ 	.word	0xffffffff


	//   ....[3]....
        /*0080*/ 	.word	0xffffffff


	//   ....[4]....
        /*0084*/ 	.word	0xffffffff


	//   ....[5]....
        /*0088*/ 	.word	0xffffffff


	//   ....[6]....
        /*008c*/ 	.word	0xffffffff


	//   ....[7]....
        /*0090*/ 	.word	0xffffffff


	//   ....[8]....
        /*0094*/ 	.word	0xffffffff


	//   ....[9]....
        /*0098*/ 	.word	0xffffffff


	//   ....[10]....
        /*009c*/ 	.word	0xffffffff


	//   ....[11]....
        /*00a0*/ 	.word	0xffffffff


	//   ....[12]....
        /*00a4*/ 	.word	0xffffffff


	//   ....[13]....
        /*00a8*/ 	.word	0xffffffff


	//----- nvinfo : EIATTR_COOP_GROUP_INSTR_OFFSETS
	.align		4
.L_41:
        /*00ac*/ 	.byte	0x04, 0x28
        /*00ae*/ 	.short	(.L_43 - .L_42)


	//   ....[0]....
.L_42:
        /*00b0*/ 	.word	0x00000080


	//   ....[1]....
        /*00b4*/ 	.word	0x000004f0


	//   ....[2]....
        /*00b8*/ 	.word	0x00000750


	//   ....[3]....
        /*00bc*/ 	.word	0x000008f0


	//   ....[4]....
        /*00c0*/ 	.word	0x000009f0


	//   ....[5]....
        /*00c4*/ 	.word	0x00000b60


	//   ....[6]....
        /*00c8*/ 	.word	0x00000d00


	//   ....[7]....
        /*00cc*/ 	.word	0x00000eb0


	//   ....[8]....
        /*00d0*/ 	.word	0x00002280


	//   ....[9]....
        /*00d4*/ 	.word	0x000033b0


	//   ....[10]....
        /*00d8*/ 	.word	0x000035c0


	//   ....[11]....
        /*00dc*/ 	.word	0x000035f0


	//   ....[12]....
        /*00e0*/ 	.word	0x000040a0


	//   ....[13]....
        /*00e4*/ 	.word	0x000042d0


	//----- nvinfo : EIATTR_VRC_CTA_INIT_COUNT
	.align		4
.L_43:
        /*00e8*/ 	.byte	0x02, 0x4a
        /*00ea*/ 	.byte	0x80
	.zero		1


	//----- nvinfo : EIATTR_SYSCALL_OFFSETS
	.align		4
        /*00ec*/ 	.byte	0x04, 0x46
        /*00ee*/ 	.short	(.L_45 - .L_44)


	//   ....[0]....
.L_44:
        /*00f0*/ 	.word	0x00005ef0


	//   ....[1]....
        /*00f4*/ 	.word	0x00005fe0


	//   ....[2]....
        /*00f8*/ 	.word	0x00006850


	//   ....[3]....
        /*00fc*/ 	.word	0x00007010


	//   ....[4]....
        /*0100*/ 	.word	0x00007780


	//   ....[5]....
        /*0104*/ 	.word	0x00007ee0


	//----- nvinfo : EIATTR_MBARRIER_INSTR_OFFSETS
	.align		4
.L_45:
        /*0108*/ 	.byte	0x04, 0x39
        /*010a*/ 	.short	(.L_47 - .L_46)


	//   ....[0]....
.L_46:
        /*010c*/ 	.word	0x00000630
        /*0110*/ 	.word	0x000000ff
        /*0114*/ 	.word	0x00000000
        /*0118*/ 	.short	0x0100
        /*011a*/ 	.byte	0x04
	.zero		1


	//   ....[1]....
        /*011c*/ 	.word	0x00000640
        /*0120*/ 	.word	0x000000ff
        /*0124*/ 	.word	0x00000040
        /*0128*/ 	.short	0x0100
        /*012a*/ 	.byte	0x04
	.zero		1


	//   ....[2]....
        /*012c*/ 	.word	0x00000650
        /*0130*/ 	.word	0x000000ff
        /*0134*/ 	.word	0x00000008
        /*0138*/ 	.short	0x0100
        /*013a*/ 	.byte	0x04
	.zero		1


	//   ....[3]....
        /*013c*/ 	.word	0x00000660
        /*0140*/ 	.word	0x000000ff
        /*0144*/ 	.word	0x00000048
        /*0148*/ 	.short	0x0100
        /*014a*/ 	.byte	0x04
	.zero		1


	//   ....[4]....
        /*014c*/ 	.word	0x00000670
        /*0150*/ 	.word	0x000000ff
        /*0154*/ 	.word	0x00000010
        /*0158*/ 	.short	0x0100
        /*015a*/ 	.byte	0x04
	.zero		1


	//   ....[5]....
        /*015c*/ 	.word	0x00000680
        /*0160*/ 	.word	0x000000ff
        /*0164*/ 	.word	0x00000050
        /*0168*/ 	.short	0x0100
        /*016a*/ 	.byte	0x04
	.zero		1


	//   ....[6]....
        /*016c*/ 	.word	0x00000690
        /*0170*/ 	.word	0x000000ff
        /*0174*/ 	.word	0x00000018
        /*0178*/ 	.short	0x0100
        /*017a*/ 	.byte	0x04
	.zero		1


	//   ....[7]....
        /*017c*/ 	.word	0x000006a0
        /*0180*/ 	.word	0x000000ff
        /*0184*/ 	.word	0x00000058
        /*0188*/ 	.short	0x0100
        /*018a*/ 	.byte	0x04
	.zero		1


	//   ....[8]....
        /*018c*/ 	.word	0x000006b0
        /*0190*/ 	.word	0x000000ff
        /*0194*/ 	.word	0x00000020
        /*0198*/ 	.short	0x0100
        /*019a*/ 	.byte	0x04
	.zero		1


	//   ....[9]....
        /*019c*/ 	.word	0x000006c0
        /*01a0*/ 	.word	0x000000ff
        /*01a4*/ 	.word	0x00000060
        /*01a8*/ 	.short	0x0100
        /*01aa*/ 	.byte	0x04
	.zero		1


	//   ....[10]....
        /*01ac*/ 	.word	0x000006d0
        /*01b0*/ 	.word	0x000000ff
        /*01b4*/ 	.word	0x00000028
        /*01b8*/ 	.short	0x0100
        /*01ba*/ 	.byte	0x04
	.zero		1


	//   ....[11]....
        /*01bc*/ 	.word	0x000006e0
        /*01c0*/ 	.word	0x000000ff
        /*01c4*/ 	.word	0x00000068
        /*01c8*/ 	.short	0x0100
        /*01ca*/ 	.byte	0x04
	.zero		1


	//   ....[12]....
        /*01cc*/ 	.word	0x000006f0
        /*01d0*/ 	.word	0x000000ff
        /*01d4*/ 	.word	0x00000030
        /*01d8*/ 	.short	0x0100
        /*01da*/ 	.byte	0x04
	.zero		1


	//   ....[13]....
        /*01dc*/ 	.word	0x00000700
        /*01e0*/ 	.word	0x000000ff
        /*01e4*/ 	.word	0x00000070
        /*01e8*/ 	.short	0x0100
        /*01ea*/ 	.byte	0x04
	.zero		1


	//   ....[14]....
        /*01ec*/ 	.word	0x00000710
        /*01f0*/ 	.word	0x000000ff
        /*01f4*/ 	.word	0x00000038
        /*01f8*/ 	.short	0x0100
        /*01fa*/ 	.byte	0x04
	.zero		1


	//   ....[15]....
        /*01fc*/ 	.word	0x00000720
        /*0200*/ 	.word	0x000000ff
        /*0204*/ 	.word	0x00000078
        /*0208*/ 	.short	0x0100
        /*020a*/ 	.byte	0x04
	.zero		1


	//   ....[16]....
        /*020c*/ 	.word	0x00000860
        /*0210*/ 	.word	0x000000ff
        /*0214*/ 	.word	0x00000080
        /*0218*/ 	.short	0x0100
        /*021a*/ 	.byte	0x04
	.zero		1


	//   ....[17]....
        /*021c*/ 	.word	0x00000870
        /*0220*/ 	.word	0x000000ff
        /*0224*/ 	.word	0x000000a0
        /*0228*/ 	.short	0x0100
        /*022a*/ 	.byte	0x04
	.zero		1


	//   ....[18]....
        /*022c*/ 	.word	0x00000880
        /*0230*/ 	.word	0x000000ff
        /*0234*/ 	.word	0x00000088
        /*0238*/ 	.short	0x0100
        /*023a*/ 	.byte	0x04
	.zero		1


	//   ....[19]....
        /*023c*/ 	.word	0x00000890
        /*0240*/ 	.word	0x000000ff
        /*0244*/ 	.word	0x000000a8
        /*0248*/ 	.short	0x0100
        /*024a*/ 	.byte	0x04
	.zero		1


	//   ....[20]....
        /*024c*/ 	.word	0x000008a0
        /*0250*/ 	.word	0x000000ff
        /*0254*/ 	.word	0x00000090
        /*0258*/ 	.short	0x0100
        /*025a*/ 	.byte	0x04
	.zero		1


	//   ....[21]....
        /*025c*/ 	.word	0x000008b0
        /*0260*/ 	.word	0x000000ff
        /*0264*/ 	.word	0x000000b0
        /*0268*/ 	.short	0x0100
        /*026a*/ 	.byte	0x04
	.zero		1


	//   ....[22]....
        /*026c*/ 	.word	0x000008c0
        /*0270*/ 	.word	0x000000ff
        /*0274*/ 	.word	0x00000098
        /*0278*/ 	.short	0x0100
        /*027a*/ 	.byte	0x04
	.zero		1


	//   ....[23]....
        /*027c*/ 	.word	0x000008d0
        /*0280*/ 	.word	0x000000ff
        /*0284*/ 	.word	0x000000b8
        /*0288*/ 	.short	0x0100
        /*028a*/ 	.byte	0x04
	.zero		1


	//   ....[24]....
        /*028c*/ 	.word	0x000009c0
        /*0290*/ 	.word	0x000000ff
        /*0294*/ 	.word	0x000000c0
        /*0298*/ 	.short	0x0100
        /*029a*/ 	.byte	0x06
	.zero		1


	//   ....[25]....
        /*029c*/ 	.word	0x000009d0
        /*02a0*/ 	.word	0x000000ff
        /*02a4*/ 	.word	0x000000c8
        /*02a8*/ 	.short	0x0100
        /*02aa*/ 	.byte	0x06
	.zero		1


	//   ....[26]....
        /*02ac*/ 	.word	0x00000b10
        /*02b0*/ 	.word	0x000000ff
        /*02b4*/ 	.word	0x000000d0
        /*02b8*/ 	.short	0x0100
        /*02ba*/ 	.byte	0x06
	.zero		1


	//   ....[27]....
        /*02bc*/ 	.word	0x00000b20
        /*02c0*/ 	.word	0x000000ff
        /*02c4*/ 	.word	0x000000e0
        /*02c8*/ 	.short	0x0100
        /*02ca*/ 	.byte	0x06
	.zero		1


	//   ....[28]....
        /*02cc*/ 	.word	0x00000b30
        /*02d0*/ 	.word	0x000000ff
        /*02d4*/ 	.word	0x000000d8
        /*02d8*/ 	.short	0x0100
        /*02da*/ 	.byte	0x06
	.zero		1


	//   ....[29]....
        /*02dc*/ 	.word	0x00000b40
        /*02e0*/ 	.word	0x000000ff
        /*02e4*/ 	.word	0x000000e8
        /*02e8*/ 	.short	0x0100
        /*02ea*/ 	.byte	0x06
	.zero		1


	//   ....[30]....
        /*02ec*/ 	.word	0x00000c70
        /*02f0*/ 	.word	0x000000ff
        /*02f4*/ 	.word	0x000000f0
        /*02f8*/ 	.short	0x0100
        /*02fa*/ 	.byte	0x04
	.zero		1


	//   ....[31]....
        /*02fc*/ 	.word	0x00000c80
        /*0300*/ 	.word	0x000000ff
        /*0304*/ 	.word	0x00000110
        /*0308*/ 	.short	0x0100
        /*030a*/ 	.byte	0x04
	.zero		1


	//   ....[32]....
        /*030c*/ 	.word	0x00000c90
        /*0310*/ 	.word	0x000000ff
        /*0314*/ 	.word	0x000000f8
        /*0318*/ 	.short	0x0100
        /*031a*/ 	.byte	0x04
	.zero		1


	//   ....[33]....
        /*031c*/ 	.word	0x00000ca0
        /*0320*/ 	.word	0x000000ff
        /*0324*/ 	.word	0x00000118
        /*0328*/ 	.short	0x0100
        /*032a*/ 	.byte	0x04
	.zero		1


	//   ....[34]....
        /*032c*/ 	.word	0x00000cb0
        /*0330*/ 	.word	0x000000ff
        /*0334*/ 	.word	0x00000100
        /*0338*/ 	.short	0x0100
        /*033a*/ 	.byte	0x04
	.zero		1


	//   ....[35]....
        /*033c*/ 	.word	0x00000cc0
        /*0340*/ 	.word	0x000000ff
        /*0344*/ 	.word	0x00000120
        /*0348*/ 	.short	0x0100
        /*034a*/ 	.byte	0x04
	.zero		1


	//   ....[36]....
        /*034c*/ 	.word	0x00000cd0
        /*0350*/ 	.word	0x000000ff
        /*0354*/ 	.word	0x00000108
        /*0358*/ 	.short	0x0100
        /*035a*/ 	.byte	0x04
	.zero		1


	//   ....[37]....
        /*035c*/ 	.word	0x00000ce0
        /*0360*/ 	.word	0x000000ff
        /*0364*/ 	.word	0x00000128
        /*0368*/ 	.short	0x0100
        /*036a*/ 	.byte	0x04
	.zero		1


	//   ....[38]....
        /*036c*/ 	.word	0x00000dd0
        /*0370*/ 	.word	0x000000ff
        /*0374*/ 	.word	0x00000130
        /*0378*/ 	.short	0x0100
        /*037a*/ 	.byte	0x04
	.zero		1


	//   ....[39]....
        /*037c*/ 	.word	0x00000de0
        /*0380*/ 	.word	0x000000ff
        /*0384*/ 	.word	0x00000140
        /*0388*/ 	.short	0x0100
        /*038a*/ 	.byte	0x04
	.zero		1


	//   ....[40]....
        /*038c*/ 	.word	0x00000df0
        /*0390*/ 	.word	0x000000ff
        /*0394*/ 	.word	0x00000138
        /*0398*/ 	.short	0x0100
        /*039a*/ 	.byte	0x04
	.zero		1


	//   ....[41]....
        /*039c*/ 	.word	0x00000e00
        /*03a0*/ 	.word	0x000000ff
        /*03a4*/ 	.word	0x00000148
        /*03a8*/ 	.short	0x0100
        /*03aa*/ 	.byte	0x04
	.zero		1


	//   ....[42]....
        /*03ac*/ 	.word	0x00001af0
        /*03b0*/ 	.word	0x00000000
        /*03b4*/ 	.word	0x00000140
        /*03b8*/ 	.short	0x010a
        /*03ba*/ 	.byte	0xff
	.zero		1


	//   ....[43]....
        /*03bc*/ 	.word	0x00001b20
        /*03c0*/ 	.word	0x00000000
        /*03c4*/ 	.word	0x00000130
        /*03c8*/ 	.short	0x0101
        /*03ca*/ 	.byte	0xff
	.zero		1


	//   ....[44]....
        /*03cc*/ 	.word	0x00001bd0
        /*03d0*/ 	.word	0x000000ff
        /*03d4*/ 	.word	0x00000040
        /*03d8*/ 	.short	0x010a
        /*03da*/ 	.byte	0x04
	.zero		1


	//   ....[45]....
        /*03dc*/ 	.word	0x00001c60
        /*03e0*/ 	.word	0x000000ff
        /*03e4*/ 	.word	0x00000040
        /*03e8*/ 	.short	0x010a
        /*03ea*/ 	.byte	0x21
	.zero		1


	//   ....[46]....
        /*03ec*/ 	.word	0x00001df0
        /*03f0*/ 	.word	0x000000ff
        /*03f4*/ 	.word	0x00000040
        /*03f8*/ 	.short	0x010a
        /*03fa*/ 	.byte	0x05
	.zero		1


	//   ....[47]....
        /*03fc*/ 	.word	0x00001f40
        /*0400*/ 	.word	0x000000ff
        /*0404*/ 	.word	0x000000c8
        /*0408*/ 	.short	0x0101
        /*040a*/ 	.byte	0x15
	.zero		1


	//   ....[48]....
        /*040c*/ 	.word	0x00001f60
        /*0410*/ 	.word	0x000000ff
        /*0414*/ 	.word	0x00000040
        /*0418*/ 	.short	0x010a
        /*041a*/ 	.byte	0x04
	.zero		1


	//   ....[49]....
        /*041c*/ 	.word	0x00001fe0
        /*0420*/ 	.word	0x000000ff
        /*0424*/ 	.word	0x00000040
        /*0428*/ 	.short	0x010a
        /*042a*/ 	.byte	0x11
	.zero		1


	//   ....[50]....
        /*042c*/ 	.word	0x00002170
        /*0430*/ 	.word	0x000000ff
        /*0434*/ 	.word	0x00000040
        /*0438*/ 	.short	0x010a
        /*043a*/ 	.byte	0x05
	.zero		1


	//   ....[51]....
        /*043c*/ 	.word	0x000022b0
        /*0440*/ 	.word	0x00000003
        /*0444*/ 	.word	0x000000d0
        /*0448*/ 	.short	0x010a
        /*044a*/ 	.byte	0xff
	.zero		1


	//   ....[52]....
        /*044c*/ 	.word	0x00002400
        /*0450*/ 	.word	0x00000000
        /*0454*/ 	.word	0x00000000
        /*0458*/ 	.short	0x0101
        /*045a*/ 	.byte	0xff
	.zero		1


	//   ....[53]....
        /*045c*/ 	.word	0x000029c0
        /*0460*/ 	.word	0x000000ff
        /*0464*/ 	.word	0x00000000
        /*0468*/ 	.short	0x010a
        /*046a*/ 	.byte	0x04
	.zero		1


	//   ....[54]....
        /*046c*/ 	.word	0x00002a50
        /*0470*/ 	.word	0x000000ff
        /*0474*/ 	.word	0x00000000
        /*0478*/ 	.short	0x010a
        /*047a*/ 	.byte	0x05
	.zero		1


	//   ....[55]....
        /*047c*/ 	.word	0x00002ae0
        /*0480*/ 	.word	0x000000ff
        /*0484*/ 	.word	0x00000000
        /*0488*/ 	.short	0x010a
        /*048a*/ 	.byte	0x05
	.zero		1


	//   ....[56]....
        /*048c*/ 	.word	0x00002b70
        /*0490*/ 	.word	0x000000ff
        /*0494*/ 	.word	0x00000000
        /*0498*/ 	.short	0x010a
        /*049a*/ 	.byte	0x05
	.zero		1


	//   ....[57]....
        /*049c*/ 	.word	0x00002c00
        /*04a0*/ 	.word	0x000000ff
        /*04a4*/ 	.word	0x00000000
        /*04a8*/ 	.short	0x010a
        /*04aa*/ 	.byte	0x05
	.zero		1


	//   ....[58]....
        /*04ac*/ 	.word	0x00002c90
        /*04b0*/ 	.word	0x000000ff
        /*04b4*/ 	.word	0x00000000
        /*04b8*/ 	.short	0x010a
        /*04ba*/ 	.byte	0x05
	.zero		1


	//   ....[59]....
        /*04bc*/ 	.word	0x00002d20
        /*04c0*/ 	.word	0x000000ff
        /*04c4*/ 	.word	0x00000000
        /*04c8*/ 	.short	0x010a
        /*04ca*/ 	.byte	0x05
	.zero		1


	//   ....[60]....
        /*04cc*/ 	.word	0x00002dc0
        /*04d0*/ 	.word	0x00000000
        /*04d4*/ 	.word	0x00000000
        /*04d8*/ 	.short	0x010a
        /*04da*/ 	.byte	0xff
	.zero		1


	//   ....[61]....
        /*04dc*/ 	.word	0x00002f00
        /*04e0*/ 	.word	0x00000002
        /*04e4*/ 	.word	0x00000130
        /*04e8*/ 	.short	0x010a
        /*04ea*/ 	.byte	0xff
	.zero		1


	//   ....[62]....
        /*04ec*/ 	.word	0x00002f70
        /*04f0*/ 	.word	0x00000002
        /*04f4*/ 	.word	0x00000000
        /*04f8*/ 	.short	0x0101
        /*04fa*/ 	.byte	0xff
	.zero		1


	//   ....[63]....
        /*04fc*/ 	.word	0x00002f90
        /*0500*/ 	.word	0x000000ff
        /*0504*/ 	.word	0x000000e0
        /*0508*/ 	.short	0x010a
        /*050a*/ 	.byte	0x04
	.zero		1


	//   ....[64]....
        /*050c*/ 	.word	0x000030b0
        /*0510*/ 	.word	0x00000002
        /*0514*/ 	.word	0x000000d0
        /*0518*/ 	.short	0x010a
        /*051a*/ 	.byte	0xff
	.zero		1


	//   ....[65]....
        /*051c*/ 	.word	0x000031b0
        /*0520*/ 	.word	0x00000002
        /*0524*/ 	.word	0x00000000
        /*0528*/ 	.short	0x0101
        /*052a*/ 	.byte	0xff
	.zero		1


	//   ....[66]....
        /*052c*/ 	.word	0x00003240
        /*0530*/ 	.word	0x000000ff
        /*0534*/ 	.word	0x000000e0
        /*0538*/ 	.short	0x0106
        /*053a*/ 	.byte	0x04
	.zero		1


	//   ....[67]....
        /*053c*/ 	.word	0x00003260
        /*0540*/ 	.word	0x000000ff
        /*0544*/ 	.word	0x000000e0
        /*0548*/ 	.short	0x010a
        /*054a*/ 	.byte	0x04
	.zero		1


	//   ....[68]....
        /*054c*/ 	.word	0x000032f0
        /*0550*/ 	.word	0x000000ff
        /*0554*/ 	.word	0x000000e0
        /*0558*/ 	.short	0x0106
        /*055a*/ 	.byte	0x07
	.zero		1


	//   ....[69]....
        /*055c*/ 	.word	0x00003330
        /*0560*/ 	.word	0x00000000
        /*0564*/ 	.word	0x000000e0
        /*0568*/ 	.short	0x010a
        /*056a*/ 	.byte	0xff
	.zero		1


	//   ....[70]....
        /*056c*/ 	.word	0x00003890
        /*0570*/ 	.word	0x00000000
        /*0574*/ 	.word	0x000000d0
        /*0578*/ 	.short	0x010a
        /*057a*/ 	.byte	0xff
	.zero		1


	//   ....[71]....
        /*057c*/ 	.word	0x00003990
        /*0580*/ 	.word	0x00000003
        /*0584*/ 	.word	0x00000000
        /*0588*/ 	.short	0x0101
        /*058a*/ 	.byte	0xff
	.zero		1


	//   ....[72]....
        /*058c*/ 	.word	0x000039a0
        /*0590*/ 	.word	0x000000ff
        /*0594*/ 	.word	0x00000000
        /*0598*/ 	.short	0x010a
        /*059a*/ 	.byte	0x04
	.zero		1


	//   ....[73]....
        /*059c*/ 	.word	0x00003a20
        /*05a0*/ 	.word	0x000000ff
        /*05a4*/ 	.word	0x00000110
        /*05a8*/ 	.short	0x010a
        /*05aa*/ 	.byte	0x1f
	.zero		1


	//   ....[74]....
        /*05ac*/ 	.word	0x00003b00
        /*05b0*/ 	.word	0x000000ff
        /*05b4*/ 	.word	0x00000000
        /*05b8*/ 	.short	0x010a
        /*05ba*/ 	.byte	0x05
	.zero		1


	//   ....[75]....
        /*05bc*/ 	.word	0x00003c40
        /*05c0*/ 	.word	0x000000ff
        /*05c4*/ 	.word	0x00000000
        /*05c8*/ 	.short	0x010a
        /*05ca*/ 	.byte	0x04
	.zero		1


	//   ....[76]....
        /*05cc*/ 	.word	0x00003ed0
        /*05d0*/ 	.word	0x000000ff
        /*05d4*/ 	.word	0x00000000
        /*05d8*/ 	.short	0x010a
        /*05da*/ 	.byte	0x04
	.zero		1


	//   ....[77]....
        /*05dc*/ 	.word	0x00003f60
        /*05e0*/ 	.word	0x000000ff
        /*05e4*/ 	.word	0x00000000
        /*05e8*/ 	.short	0x010a
        /*05ea*/ 	.byte	0x05
	.zero		1


	//   ....[78]....
        /*05ec*/ 	.word	0x00003ff0
        /*05f0*/ 	.word	0x000000ff
        /*05f4*/ 	.word	0x00000000
        /*05f8*/ 	.short	0x010a
        /*05fa*/ 	.byte	0x05
	.zero		1


	//   ....[79]....
        /*05fc*/ 	.word	0x00004080
        /*0600*/ 	.word	0x000000ff
        /*0604*/ 	.word	0x00000000
        /*0608*/ 	.short	0x010a
        /*060a*/ 	.byte	0x04
	.zero		1


	//   ....[80]....
        /*060c*/ 	.word	0x00004590
        /*0610*/ 	.word	0x0000000c
        /*0614*/ 	.word	0x000000d0
        /*0618*/ 	.short	0x010a
        /*061a*/ 	.byte	0xff
	.zero		1


	//   ....[81]....
        /*061c*/ 	.word	0x00004700
        /*0620*/ 	.word	0x00000000
        /*0624*/ 	.word	0x00000000
        /*0628*/ 	.short	0x0101
        /*062a*/ 	.byte	0xff
	.zero		1


	//   ....[82]....
        /*062c*/ 	.word	0x00004b90
        /*0630*/ 	.word	0x000000ff
        /*0634*/ 	.word	0x000000c8
        /*0638*/ 	.short	0x010a
        /*063a*/ 	.byte	0x15
	.zero		1


	//   ....[83]....
        /*063c*/ 	.word	0x00004d10
        /*0640*/ 	.word	0x000000ff
        /*0644*/ 	.word	0x000000a0
        /*0648*/ 	.short	0x010a
        /*064a*/ 	.byte	0x15
	.zero		1


	//   ....[84]....
        /*064c*/ 	.word	0x00004e80
        /*0650*/ 	.word	0x000000ff
        /*0654*/ 	.word	0x00000080
        /*0658*/ 	.short	0x010b
        /*065a*/ 	.byte	0x15
	.zero		1


	//   ....[85]....
        /*065c*/ 	.word	0x00004e90
        /*0660*/ 	.word	0x000000ff
        /*0664*/ 	.word	0x00000000
        /*0668*/ 	.short	0x0101
        /*066a*/ 	.byte	0x28
	.zero		1


	//   ....[86]....
        /*066c*/ 	.word	0x00004ea0
        /*0670*/ 	.word	0x000000ff
        /*0674*/ 	.word	0x000000a8
        /*0678*/ 	.short	0x010a
        /*067a*/ 	.byte	0x15
	.zero		1


	//   ....[87]....
        /*067c*/ 	.word	0x00004ff0
        /*0680*/ 	.word	0x000000ff
        /*0684*/ 	.word	0x00000088
        /*0688*/ 	.short	0x010b
        /*068a*/ 	.byte	0x15
	.zero		1


	//   ....[88]....
        /*068c*/ 	.word	0x00005000
        /*0690*/ 	.word	0x000000ff
        /*0694*/ 	.word	0x00000000
        /*0698*/ 	.short	0x0101
        /*069a*/ 	.byte	0x27
	.zero		1


	//   ....[89]....
        /*069c*/ 	.word	0x00005010
        /*06a0*/ 	.word	0x000000ff
        /*06a4*/ 	.word	0x000000b0
        /*06a8*/ 	.short	0x010a
        /*06aa*/ 	.byte	0x15
	.zero		1


	//   ....[90]....
        /*06ac*/ 	.word	0x00005150
        /*06b0*/ 	.word	0x000000ff
        /*06b4*/ 	.word	0x00000090
        /*06b8*/ 	.short	0x010b
        /*06ba*/ 	.byte	0x15
	.zero		1


	//   ....[91]....
        /*06bc*/ 	.word	0x00005160
        /*06c0*/ 	.word	0x000000ff
        /*06c4*/ 	.word	0x00000000
        /*06c8*/ 	.short	0x0101
        /*06ca*/ 	.byte	0x26
	.zero		1


	//   ....[92]....
        /*06cc*/ 	.word	0x00005170
        /*06d0*/ 	.word	0x000000ff
        /*06d4*/ 	.word	0x000000b8
        /*06d8*/ 	.short	0x010a
        /*06da*/ 	.byte	0x15
	.zero		1


	//   ....[93]....
        /*06dc*/ 	.word	0x00005370
        /*06e0*/ 	.word	0x000000ff
        /*06e4*/ 	.word	0x00000098
        /*06e8*/ 	.short	0x010b
        /*06ea*/ 	.byte	0x15
	.zero		1


	//   ....[94]....
        /*06ec*/ 	.word	0x00005380
        /*06f0*/ 	.word	0x000000ff
        /*06f4*/ 	.word	0x00000000
        /*06f8*/ 	.short	0x0101
        /*06fa*/ 	.byte	0x25
	.zero		1


	//   ....[95]....
        /*06fc*/ 	.word	0x000053b0
        /*0700*/ 	.word	0x000000ff
        /*0704*/ 	.word	0x000000a0
        /*0708*/ 	.short	0x010a
        /*070a*/ 	.byte	0x15
	.zero		1


	//   ....[96]....
        /*070c*/ 	.word	0x000053d0
        /*0710*/ 	.word	0x000000ff
        /*0714*/ 	.word	0x000000a8
        /*0718*/ 	.short	0x010a
        /*071a*/ 	.byte	0x15
	.zero		1


	//   ....[97]....
        /*071c*/ 	.word	0x000053f0
        /*0720*/ 	.word	0x000000ff
        /*0724*/ 	.word	0x000000b0
        /*0728*/ 	.short	0x010a
        /*072a*/ 	.byte	0x15
	.zero		1


	//   ....[98]....
        /*072c*/ 	.word	0x00005430
        /*0730*/ 	.word	0x00000000
        /*0734*/ 	.word	0x000000b8
        /*0738*/ 	.short	0x010a
        /*073a*/ 	.byte	0xff
	.zero		1


	//   ....[99]....
        /*073c*/ 	.word	0x00005780
        /*0740*/ 	.word	0x00000003
        /*0744*/ 	.word	0x000000d0
        /*0748*/ 	.short	0x010a
        /*074a*/ 	.byte	0xff
	.zero		1


	//   ....[100]....
        /*074c*/ 	.word	0x00005900
        /*0750*/ 	.word	0x00000000
        /*0754*/ 	.word	0x00000000
        /*0758*/ 	.short	0x0101
        /*075a*/ 	.byte	0xff
	.zero		1


	//   ....[101]....
        /*075c*/ 	.word	0x00006470
        /*0760*/ 	.word	0x000000ff
        /*0764*/ 	.word	0x00000080
        /*0768*/ 	.short	0x010a
        /*076a*/ 	.byte	0x2c
	.zero		1


	//   ....[102]....
        /*076c*/ 	.word	0x000064b0
        /*0770*/ 	.word	0x00000047
        /*0774*/ 	.word	0x000000f0
        /*0778*/ 	.short	0x010a
        /*077a*/ 	.byte	0xff
	.zero		1


	//   ....[103]....
        /*077c*/ 	.word	0x00006630
        /*0780*/ 	.word	0x000000ff
        /*0784*/ 	.word	0x00000080
        /*0788*/ 	.short	0x010a
        /*078a*/ 	.byte	0x2c
	.zero		1


	//   ....[104]....
        /*078c*/ 	.word	0x00006730
        /*0790*/ 	.word	0x00000047
        /*0794*/ 	.word	0x000000f0
        /*0798*/ 	.short	0x010a
        /*079a*/ 	.byte	0xff
	.zero		1


	//   ....[105]....
        /*079c*/ 	.word	0x00006d30
        /*07a0*/ 	.word	0x00000000
        /*07a4*/ 	.word	0x00000000
        /*07a8*/ 	.short	0x0101
        /*07aa*/ 	.byte	0xff
	.zero		1


	//   ....[106]....
        /*07ac*/ 	.word	0x00006d40
        /*07b0*/ 	.word	0x00000002
        /*07b4*/ 	.word	0x00000080
        /*07b8*/ 	.short	0x010a
        /*07ba*/ 	.byte	0xff
	.zero		1


	//   ....[107]....
        /*07bc*/ 	.word	0x00006e10
        /*07c0*/ 	.word	0x00000002
        /*07c4*/ 	.word	0x00000080
        /*07c8*/ 	.short	0x010a
        /*07ca*/ 	.byte	0xff
	.zero		1


	//   ....[108]....
        /*07cc*/ 	.word	0x000074a0
        /*07d0*/ 	.word	0x00000014
        /*07d4*/ 	.word	0x00000000
        /*07d8*/ 	.short	0x0101
        /*07da*/ 	.byte	0xff
	.zero		1


	//   ....[109]....
        /*07dc*/ 	.word	0x000074c0
        /*07e0*/ 	.word	0x00000000
        /*07e4*/ 	.word	0x00000080
        /*07e8*/ 	.short	0x010a
        /*07ea*/ 	.byte	0xff
	.zero		1


	//   ....[110]....
        /*07ec*/ 	.word	0x00007580
        /*07f0*/ 	.word	0x00000000
        /*07f4*/ 	.word	0x00000080
        /*07f8*/ 	.short	0x010a
        /*07fa*/ 	.byte	0xff
	.zero		1


	//   ....[111]....
        /*07fc*/ 	.word	0x00007c00
        /*0800*/ 	.word	0x00000014
        /*0804*/ 	.word	0x00000000
        /*0808*/ 	.short	0x0101
        /*080a*/ 	.byte	0xff
	.zero		1


	//   ....[112]....
        /*080c*/ 	.word	0x00007c20
        /*0810*/ 	.word	0x00000002
        /*0814*/ 	.word	0x00000080
        /*0818*/ 	.short	0x010a
        /*081a*/ 	.byte	0xff
	.zero		1


	//   ....[113]....
        /*081c*/ 	.word	0x00007ce0
        /*0820*/ 	.word	0x00000002
        /*0824*/ 	.word	0x00000080
        /*0828*/ 	.short	0x010a
        /*082a*/ 	.byte	0xff
	.zero		1


	//   ....[114]....
        /*082c*/ 	.word	0x000080e0
        /*0830*/ 	.word	0x000000ff
        /*0834*/ 	.word	0x00000000
        /*0838*/ 	.short	0x0101
        /*083a*/ 	.byte	0x04
	.zero		1


	//   ....[115]....
        /*083c*/ 	.word	0x000083e0
        /*0840*/ 	.word	0x00000000
        /*0844*/ 	.word	0x00000000
        /*0848*/ 	.short	0x0101
        /*084a*/ 	.byte	0xff
	.zero		1


	//   ....[116]....
        /*084c*/ 	.word	0x00008690
        /*0850*/ 	.word	0x000000ff
        /*0854*/ 	.word	0x00000000
        /*0858*/ 	.short	0x0101
        /*085a*/ 	.byte	0x04
	.zero		1


	//   ....[117]....
        /*085c*/ 	.word	0x000086b0
        /*0860*/ 	.word	0x00000000
        /*0864*/ 	.word	0x00000140
        /*0868*/ 	.short	0x010a
        /*086a*/ 	.byte	0xff
	.zero		1


	//   ....[118]....
        /*086c*/ 	.word	0x00008710
        /*0870*/ 	.word	0x00000000
        /*0874*/ 	.word	0x00000040
        /*0878*/ 	.short	0x010a
        /*087a*/ 	.byte	0xff
	.zero		1


	//   ....[119]....
        /*087c*/ 	.word	0x00008770
        /*0880*/ 	.word	0x00000000
        /*0884*/ 	.word	0x00000040
        /*0888*/ 	.short	0x010a
        /*088a*/ 	.byte	0xff
	.zero		1


	//   ....[120]....
        /*088c*/ 	.word	0x000087c0
        /*0890*/ 	.word	0x00000003
        /*0894*/ 	.word	0x000000d0
        /*0898*/ 	.short	0x010a
        /*089a*/ 	.byte	0xff
	.zero		1


	//   ....[121]....
        /*089c*/ 	.word	0x00008820
        /*08a0*/ 	.word	0x00000000
        /*08a4*/ 	.word	0x00000000
        /*08a8*/ 	.short	0x010a
        /*08aa*/ 	.byte	0xff
	.zero		1


	//   ....[122]....
        /*08ac*/ 	.word	0x00008880
        /*08b0*/ 	.word	0x00000000
        /*08b4*/ 	.word	0x00000000
        /*08b8*/ 	.short	0x010a
        /*08ba*/ 	.byte	0xff
	.zero		1


	//   ....[123]....
        /*08bc*/ 	.word	0x000088e0
        /*08c0*/ 	.word	0x00000000
        /*08c4*/ 	.word	0x00000000
        /*08c8*/ 	.short	0x010a
        /*08ca*/ 	.byte	0xff
	.zero		1


	//   ....[124]....
        /*08cc*/ 	.word	0x00008940
        /*08d0*/ 	.word	0x00000000
        /*08d4*/ 	.word	0x00000000
        /*08d8*/ 	.short	0x010a
        /*08da*/ 	.byte	0xff
	.zero		1


	//   ....[125]....
        /*08dc*/ 	.word	0x000089a0
        /*08e0*/ 	.word	0x00000000
        /*08e4*/ 	.word	0x00000000
        /*08e8*/ 	.short	0x010a
        /*08ea*/ 	.byte	0xff
	.zero		1


	//   ....[126]....
        /*08ec*/ 	.word	0x00008a00
        /*08f0*/ 	.word	0x00000000
        /*08f4*/ 	.word	0x00000000
        /*08f8*/ 	.short	0x010a
        /*08fa*/ 	.byte	0xff
	.zero		1


	//   ....[127]....
        /*08fc*/ 	.word	0x00008a60
        /*0900*/ 	.word	0x00000000
        /*0904*/ 	.word	0x00000000
        /*0908*/ 	.short	0x010a
        /*090a*/ 	.byte	0xff
	.zero		1


	//   ....[128]....
        /*090c*/ 	.word	0x00008ab0
        /*0910*/ 	.word	0x00000002
        /*0914*/ 	.word	0x00000130
        /*0918*/ 	.short	0x010a
        /*091a*/ 	.byte	0xff
	.zero		1


	//   ....[129]....
        /*091c*/ 	.word	0x00008b10
        /*0920*/ 	.word	0x00000002
        /*0924*/ 	.word	0x000000e0
        /*0928*/ 	.short	0x010a
        /*092a*/ 	.byte	0xff
	.zero		1


	//   ....[130]....
        /*092c*/ 	.word	0x00008b60
        /*0930*/ 	.word	0x00000002
        /*0934*/ 	.word	0x000000d0
        /*0938*/ 	.short	0x010a
        /*093a*/ 	.byte	0xff
	.zero		1


	//   ....[131]....
        /*093c*/ 	.word	0x00008bc0
        /*0940*/ 	.word	0x00000000
        /*0944*/ 	.word	0x000000e0
        /*0948*/ 	.short	0x010a
        /*094a*/ 	.byte	0xff
	.zero		1


	//   ....[132]....
        /*094c*/ 	.word	0x00008c10
        /*0950*/ 	.word	0x00000000
        /*0954*/ 	.word	0x000000d0
        /*0958*/ 	.short	0x010a
        /*095a*/ 	.byte	0xff
	.zero		1


	//   ....[133]....
        /*095c*/ 	.word	0x00008c70
        /*0960*/ 	.word	0x00000002
        /*0964*/ 	.word	0x00000110
        /*0968*/ 	.short	0x010a
        /*096a*/ 	.byte	0xff
	.zero		1


	//   ....[134]....
        /*096c*/ 	.word	0x00008cd0
        /*0970*/ 	.word	0x00000000
        /*0974*/ 	.word	0x00000000
        /*0978*/ 	.short	0x010a
        /*097a*/ 	.byte	0xff
	.zero		1


	//   ....[135]....
        /*097c*/ 	.word	0x00008d30
        /*0980*/ 	.word	0x00000000
        /*0984*/ 	.word	0x00000000
        /*0988*/ 	.short	0x010a
        /*098a*/ 	.byte	0xff
	.zero		1


	//   ....[136]....
        /*098c*/ 	.word	0x00008d90
        /*0990*/ 	.word	0x00000000
        /*0994*/ 	.word	0x00000000
        /*0998*/ 	.short	0x010a
        /*099a*/ 	.byte	0xff
	.zero		1


	//   ....[137]....
        /*099c*/ 	.word	0x00008df0
        /*09a0*/ 	.word	0x00000000
        /*09a4*/ 	.word	0x00000000
        /*09a8*/ 	.short	0x010a
        /*09aa*/ 	.byte	0xff
	.zero		1


	//   ....[138]....
        /*09ac*/ 	.word	0x00008e50
        /*09b0*/ 	.word	0x00000000
        /*09b4*/ 	.word	0x00000000
        /*09b8*/ 	.short	0x010a
        /*09ba*/ 	.byte	0xff
	.zero		1


	//   ....[139]....
        /*09bc*/ 	.word	0x00008ea0
        /*09c0*/ 	.word	0x0000000c
        /*09c4*/ 	.word	0x000000d0
        /*09c8*/ 	.short	0x010a
        /*09ca*/ 	.byte	0xff
	.zero		1


	//   ....[140]....
        /*09cc*/ 	.word	0x00008f00
        /*09d0*/ 	.word	0x00000000
        /*09d4*/ 	.word	0x000000c8
        /*09d8*/ 	.short	0x010a
        /*09da*/ 	.byte	0xff
	.zero		1


	//   ....[141]....
        /*09dc*/ 	.word	0x00008f60
        /*09e0*/ 	.word	0x00000000
        /*09e4*/ 	.word	0x000000a0
        /*09e8*/ 	.short	0x010a
        /*09ea*/ 	.byte	0xff
	.zero		1


	//   ....[142]....
        /*09ec*/ 	.word	0x00008fc0
        /*09f0*/ 	.word	0x00000000
        /*09f4*/ 	.word	0x000000a8
        /*09f8*/ 	.short	0x010a
        /*09fa*/ 	.byte	0xff
	.zero		1


	//   ....[143]....
        /*09fc*/ 	.word	0x00009020
        /*0a00*/ 	.word	0x00000000
        /*0a04*/ 	.word	0x000000b0
        /*0a08*/ 	.short	0x010a
        /*0a0a*/ 	.byte	0xff
	.zero		1


	//   ....[144]....
        /*0a0c*/ 	.word	0x00009080
        /*0a10*/ 	.word	0x00000000
        /*0a14*/ 	.word	0x000000b8
        /*0a18*/ 	.short	0x010a
        /*0a1a*/ 	.byte	0xff
	.zero		1


	//   ....[145]....
        /*0a1c*/ 	.word	0x000090e0
        /*0a20*/ 	.word	0x00000000
        /*0a24*/ 	.word	0x000000a0
        /*0a28*/ 	.short	0x010a
        /*0a2a*/ 	.byte	0xff
	.zero		1


	//   ....[146]....
        /*0a2c*/ 	.word	0x00009140
        /*0a30*/ 	.word	0x00000000
        /*0a34*/ 	.word	0x000000a8
        /*0a38*/ 	.short	0x010a
        /*0a3a*/ 	.byte	0xff
	.zero		1


	//   ....[147]....
        /*0a3c*/ 	.word	0x000091a0
        /*0a40*/ 	.word	0x00000000
        /*0a44*/ 	.word	0x000000b0
        /*0a48*/ 	.short	0x010a
        /*0a4a*/ 	.byte	0xff
	.zero		1


	//   ....[148]....
        /*0a4c*/ 	.word	0x000091f0
        /*0a50*/ 	.word	0x00000003
        /*0a54*/ 	.word	0x000000d0
        /*0a58*/ 	.short	0x010a
        /*0a5a*/ 	.byte	0xff
	.zero		1


	//   ....[149]....
        /*0a5c*/ 	.word	0x00009250
        /*0a60*/ 	.word	0x00000000
        /*0a64*/ 	.word	0x00000080
        /*0a68*/ 	.short	0x010a
        /*0a6a*/ 	.byte	0xff
	.zero		1


	//   ....[150]....
        /*0a6c*/ 	.word	0x000092a0
        /*0a70*/ 	.word	0x00000047
        /*0a74*/ 	.word	0x000000f0
        /*0a78*/ 	.short	0x010a
        /*0a7a*/ 	.byte	0xff
	.zero		1


	//   ....[151]....
        /*0a7c*/ 	.word	0x000092f0
        /*0a80*/ 	.word	0x00000002
        /*0a84*/ 	.word	0x00000080
        /*0a88*/ 	.short	0x010a
        /*0a8a*/ 	.byte	0xff
	.zero		1


	//   ....[152]....
        /*0a8c*/ 	.word	0x00009340
        /*0a90*/ 	.word	0x00000000
        /*0a94*/ 	.word	0x00000080
        /*0a98*/ 	.short	0x010a
        /*0a9a*/ 	.byte	0xff
	.zero		1


	//   ....[153]....
        /*0a9c*/ 	.word	0x00009390
        /*0aa0*/ 	.word	0x00000002
        /*0aa4*/ 	.word	0x00000080
        /*0aa8*/ 	.short	0x010a
        /*0aaa*/ 	.byte	0xff
	.zero		1


	//----- nvinfo : EIATTR_NUM_MBARRIERS
	.align		4
.L_47:
        /*0aac*/ 	.byte	0x03, 0x38
        /*0aae*/ 	.short	0x002a


	//----- nvinfo : EIATTR_EXIT_INSTR_OFFSETS
	.align		4
        /*0ab0*/ 	.byte	0x04, 0x1c
        /*0ab2*/ 	.short	(.L_49 - .L_48)


	//   ....[0]....
.L_48:
        /*0ab4*/ 	.word	0x00002df0


	//   ....[1]....
        /*0ab8*/ 	.word	0x00003300


	//   ....[2]....
        /*0abc*/ 	.word	0x00003360


	//   ....[3]....
        /*0ac0*/ 	.word	0x000042e0


	//   ....[4]....
        /*0ac4*/ 	.word	0x00005460


	//   ....[5]....
        /*0ac8*/ 	.word	0x000054a0


	//   ....[6]....
        /*0acc*/ 	.word	0x00008570


	//   ....[7]....
        /*0ad0*/ 	.word	0x000085f0


	//   ....[8]....
        /*0ad4*/ 	.word	0x00008620


	//   ....[9]....
        /*0ad8*/ 	.word	0x000086a0


	//----- nvinfo : EIATTR_MAX_THREADS
	.align		4
.L_49:
        /*0adc*/ 	.byte	0x04, 0x05
        /*0ade*/ 	.short	(.L_51 - .L_50)
.L_50:
        /*0ae0*/ 	.word	0x00000100
        /*0ae4*/ 	.word	0x00000001
        /*0ae8*/ 	.word	0x00000001


	//----- nvinfo : EIATTR_CRS_STACK_SIZE
	.align		4
.L_51:
        /*0aec*/ 	.byte	0x04, 0x1e
        /*0aee*/ 	.short	(.L_53 - .L_52)
.L_52:
        /*0af0*/ 	.word	0x00000000


	//----- nvinfo : EIATTR_CBANK_PARAM_SIZE
	.align		4
.L_53:
        /*0af4*/ 	.byte	0x03, 0x19
        /*0af6*/ 	.short	0x0800


	//----- nvinfo : EIATTR_PARAM_CBANK
	.align		4
        /*0af8*/ 	.byte	0x04, 0x0a
        /*0afa*/ 	.short	(.L_55 - .L_54)
	.align		4
.L_54:
        /*0afc*/ 	.word	index@(.nv.constant0._ZN7cutlass13device_kernelINS_4gemm6kernel13GemmUniversalIN4cute5tupleIJiiiiEEENS1_10collective13CollectiveMmaINS1_35MainloopSm100TmaUmmaWarpSpecializedILi8ELi2ELi4ENS5_IJNS4_1CILi2EEESB_NSA_ILi1EEEEEEEENS5_IJNSA_ILi64EEENSA_ILi128EEENSA_ILi32EEEEEEfNS5_IJlSC_lEEEfSJ_NS4_8TiledMMAINS4_8MMA_AtomIJNS4_17SM100_MMA_TF32_SSINS_10tfloat32_tESN_fLi64ELi128ELNS4_4UMMA5MajorE0ELSP_0ELNSO_7ScaleInE0ELSQ_0EEEEEENS4_6LayoutINS5_IJSC_SC_SC_EEENS5_IJNSA_ILi0EEESV_SV_EEEEENS5_IJNS4_10UnderscoreESY_SY_EEEEENS4_23SM90_TMA_LOAD_MULTICASTENS4_14ComposedLayoutINS4_7SwizzleILi3ELi4ELi3EEENS4_18smem_ptr_flag_bitsILi32EEENST_INS5_IJNSA_ILi8EEESH_EEENS5_IJSH_SC_EEEEEEEvNS4_8identityES11_S1B_vS1C_EENS_8epilogue10collective18CollectiveEpilogueINS1E_23Sm100TmaWarpSpecializedILi4ELi2ELi16ELb1ELb0EEEJSI_NS5_IJNST_ISF_SC_EENST_ISH_SC_EEEEEfSJ_fSJ_NS1E_6fusion15FusionCallbacksIS1I_NS1M_17LinearCombinationIffffLNS_15FloatRoundStyleE2EEESI_S1L_JEEENS4_5SM1004TMEM4LOAD26SM100_TMEM_LOAD_16dp128b8xENS4_13SM90_TMA_LOADES1B_NS4_17SM75_U32x4_LDSM_NENS4_14SM90_TMA_STOREES1B_NS4_17SM90_U32x4_STSM_NENS4_39AutoVectorizingCopyWithAssumedAlignmentILi128EEEEEEvvEEEEvNT_6ParamsE)
        /*0b00*/ 	.short	0x0380
        /*0b02*/ 	.short	0x0800


	//----- nvinfo : EIATTR_SW_WAR
	.align		4
.L_55:
        /*0b04*/ 	.byte	0x04, 0x36
        /*0b06*/ 	.short	(.L_57 - .L_56)
.L_56:
        /*0b08*/ 	.word	0x00000008
.L_57:


//--------------------- .nv.callgraph             --------------------------
	.section	.nv.callgraph,"",@"SHT_CUDA_CALLGRAPH"
	.align	4
	.sectionentsize	8
	.align		4
        /*0000*/ 	.word	0x00000000
	.align		4
        /*0004*/ 	.word	0xffffffff
	.align		4
        /*0008*/ 	.word	index@(_ZN7cutlass13device_kernelINS_4gemm6kernel13GemmUniversalIN4cute5tupleIJiiiiEEENS1_10collective13CollectiveMmaINS1_35MainloopSm100TmaUmmaWarpSpecializedILi8ELi2ELi4ENS5_IJNS4_1CILi2EEESB_NSA_ILi1EEEEEEEENS5_IJNSA_ILi64EEENSA_ILi128EEENSA_ILi32EEEEEEfNS5_IJlSC_lEEEfSJ_NS4_8TiledMMAINS4_8MMA_AtomIJNS4_17SM100_MMA_TF32_SSINS_10tfloat32_tESN_fLi64ELi128ELNS4_4UMMA5MajorE0ELSP_0ELNSO_7ScaleInE0ELSQ_0EEEEEENS4_6LayoutINS5_IJSC_SC_SC_EEENS5_IJNSA_ILi0EEESV_SV_EEEEENS5_IJNS4_10UnderscoreESY_SY_EEEEENS4_23SM90_TMA_LOAD_MULTICASTENS4_14ComposedLayoutINS4_7SwizzleILi3ELi4ELi3EEENS4_18smem_ptr_flag_bitsILi32EEENST_INS5_IJNSA_ILi8EEESH_EEENS5_IJSH_SC_EEEEEEEvNS4_8identityES11_S1B_vS1C_EENS_8epilogue10collective18CollectiveEpilogueINS1E_23Sm100TmaWarpSpecializedILi4ELi2ELi16ELb1ELb0EEEJSI_NS5_IJNST_ISF_SC_EENST_ISH_SC_EEEEEfSJ_fSJ_NS1E_6fusion15FusionCallbacksIS1I_NS1M_17LinearCombinationIffffLNS_15FloatRoundStyleE2EEESI_S1L_JEEENS4_5SM1004TMEM4LOAD26SM100_TMEM_LOAD_16dp128b8xENS4_13SM90_TMA_LOADES1B_NS4_17SM75_U32x4_LDSM_NENS4_14SM90_TMA_STOREES1B_NS4_17SM90_U32x4_STSM_NENS4_39AutoVectorizingCopyWithAssumedAlignmentILi128EEEEEEvvEEEEvNT_6ParamsE)
	.align		4
        /*000c*/ 	.word	index@(__assertfail)
	.align		4
        /*0010*/ 	.word	0x00000000
	.align		4
        /*0014*/ 	.word	0xfffffffe
	.align		4
        /*0018*/ 	.word	0x00000000
	.align		4
        /*001c*/ 	.word	0xfffffffd
	.align		4
        /*0020*/ 	.word	0x00000000
	.align		4
        /*0024*/ 	.word	0xfffffffc


//--------------------- .nv.constant4             --------------------------
	.section	.nv.constant4,"a",@progbits
	.align	8
	.align		8
.nv.constant4:
        /*0000*/ 	.dword	__assertfail
	.align		8
        /*0008*/ 	.dword	__unnamed_1
	.align		8
        /*0010*/ 	.dword	__unnamed_2
	.align		8
        /*0018*/ 	.dword	_ZN40_INTERNAL_778f5039_4_k_cu_678be11b_291754cuda3std3__45__cpo5beginE
	.align		8
        /*0020*/ 	.dword	_ZN40_INTERNAL_778f5039_4_k_cu_678be11b_291754cuda3std3__45__cpo3endE
	.align		8
        /*0028*/ 	.dword	_ZN40_INTERNAL_778f5039_4_k_cu_678be11b_291754cuda3std3__45__cpo6cbeginE
	.align		8
        /*0030*/ 	.dword	_ZN40_INTERNAL_778f5039_4_k_cu_678be11b_291754cuda3std3__45__cpo4cendE
	.align		8
        /*0038*/ 	.dword	_ZN40_INTERNAL_778f5039_4_k_cu_678be11b_291754cuda3std3__442_GLOBAL__N__778f5039_4_k_cu_678be11b_291756ignoreE
	.align		8
        /*0040*/ 	.dword	_ZN40_INTERNAL_778f5039_4_k_cu_678be11b_291754cuda3std3__419piecewise_constructE
	.align		8
        /*0048*/ 	.dword	_ZN40_INTERNAL_778f5039_4_k_cu_678be11b_291754cuda3std3__48in_placeE
	.align		8
        /*0050*/ 	.dword	_ZN40_INTERNAL_778f5039_4_k_cu_678be11b_291754cuda3std6ranges3__45__cpo4swapE
	.align		8
        /*0058*/ 	.dword	_ZN40_INTERNAL_778f5039_4_k_cu_678be11b_291754cuda3std6ranges3__45__cpo9iter_moveE
	.align		8
        /*0060*/ 	.dword	_ZN40_INTERNAL_778f5039_4_k_cu_678be11b_291754cute7productE
	.align		8
        /*0068*/ 	.dword	_ZN40_INTERNAL_778f5039_4_k_cu_678be11b_291754cute1_E
	.align		8
        /*0070*/ 	.dword	$str$25
	.align		8
        /*0078*/ 	.dword	$str$26
	.align		8
        /*0080*/ 	.dword	$str$27
	.align		8
        /*0088*/ 	.dword	$str$28


//--------------------- .text._ZN7cutlass13device_kernelINS_4gemm6kernel13GemmUniversalIN4cute5tupleIJiiiiEEENS1_10collective13CollectiveMmaINS1_35MainloopSm100TmaUmmaWarpSpecializedILi8ELi2ELi4ENS5_IJNS4_1CILi2EEESB_NSA_ILi1EEEEEEEENS5_IJNSA_ILi64EEENSA_ILi128EEENSA_ILi32EEEEEEfNS5_IJlSC_lEEEfSJ_NS4_8TiledMMAINS4_8MMA_AtomIJNS4_17SM100_MMA_TF32_SSINS_10tfloat32_tESN_fLi64ELi128ELNS4_4UMMA5MajorE0ELSP_0ELNSO_7ScaleInE0ELSQ_0EEEEEENS4_6LayoutINS5_IJSC_SC_SC_EEENS5_IJNSA_ILi0EEESV_SV_EEEEENS5_IJNS4_10UnderscoreESY_SY_EEEEENS4_23SM90_TMA_LOAD_MULTICASTENS4_14ComposedLayoutINS4_7SwizzleILi3ELi4ELi3EEENS4_18smem_ptr_flag_bitsILi32EEENST_INS5_IJNSA_ILi8EEESH_EEENS5_IJSH_SC_EEEEEEEvNS4_8identityES11_S1B_vS1C_EENS_8epilogue10collective18CollectiveEpilogueINS1E_23Sm100TmaWarpSpecializedILi4ELi2ELi16ELb1ELb0EEEJSI_NS5_IJNST_ISF_SC_EENST_ISH_SC_EEEEEfSJ_fSJ_NS1E_6fusion15FusionCallbacksIS1I_NS1M_17LinearCombinationIffffLNS_15FloatRoundStyleE2EEESI_S1L_JEEENS4_5SM1004TMEM4LOAD26SM100_TMEM_LOAD_16dp128b8xENS4_13SM90_TMA_LOADES1B_NS4_17SM75_U32x4_LDSM_NENS4_14SM90_TMA_STOREES1B_NS4_17SM90_U32x4_STSM_NENS4_39AutoVectorizingCopyWithAssumedAlignmentILi128EEEEEEvvEEEEvNT_6ParamsE --------------------------
	.section	.text._ZN7cutlass13device_kernelINS_4gemm6kernel13GemmUniversalIN4cute5tupleIJiiiiEEENS1_10collective13CollectiveMmaINS1_35MainloopSm100TmaUmmaWarpSpecializedILi8ELi2ELi4ENS5_IJNS4_1CILi2EEESB_NSA_ILi1EEEEEEEENS5_IJNSA_ILi64EEENSA_ILi128EEENSA_ILi32EEEEEEfNS5_IJlSC_lEEEfSJ_NS4_8TiledMMAINS4_8MMA_AtomIJNS4_17SM100_MMA_TF32_SSINS_10tfloat32_tESN_fLi64ELi128ELNS4_4UMMA5MajorE0ELSP_0ELNSO_7ScaleInE0ELSQ_0EEEEEENS4_6LayoutINS5_IJSC_SC_SC_EEENS5_IJNSA_ILi0EEESV_SV_EEEEENS5_IJNS4_10UnderscoreESY_SY_EEEEENS4_23SM90_TMA_LOAD_MULTICASTENS4_14ComposedLayoutINS4_7SwizzleILi3ELi4ELi3EEENS4_18smem_ptr_flag_bitsILi32EEENST_INS5_IJNSA_ILi8EEESH_EEENS5_IJSH_SC_EEEEEEEvNS4_8identityES11_S1B_vS1C_EENS_8epilogue10collective18CollectiveEpilogueINS1E_23Sm100TmaWarpSpecializedILi4ELi2ELi16ELb1ELb0EEEJSI_NS5_IJNST_ISF_SC_EENST_ISH_SC_EEEEEfSJ_fSJ_NS1E_6fusion15FusionCallbacksIS1I_NS1M_17LinearCombinationIffffLNS_15FloatRoundStyleE2EEESI_S1L_JEEENS4_5SM1004TMEM4LOAD26SM100_TMEM_LOAD_16dp128b8xENS4_13SM90_TMA_LOADES1B_NS4_17SM75_U32x4_LDSM_NENS4_14SM90_TMA_STOREES1B_NS4_17SM90_U32x4_STSM_NENS4_39AutoVectorizingCopyWithAssumedAlignmentILi128EEEEEEvvEEEEvNT_6ParamsE,"ax",@progbits
	.align	128
.text._ZN7cutlass13device_kernelINS_4gemm6kernel13GemmUniversalIN4cute5tupleIJiiiiEEENS1_10collective13CollectiveMmaINS1_35MainloopSm100TmaUmmaWarpSpecializedILi8ELi2ELi4ENS5_IJNS4_1CILi2EEESB_NSA_ILi1EEEEEEEENS5_IJNSA_ILi64EEENSA_ILi128EEENSA_ILi32EEEEEEfNS5_IJlSC_lEEEfSJ_NS4_8TiledMMAINS4_8MMA_AtomIJNS4_17SM100_MMA_TF32_SSINS_10tfloat32_tESN_fLi64ELi128ELNS4_4UMMA5MajorE0ELSP_0ELNSO_7ScaleInE0ELSQ_0EEEEEENS4_6LayoutINS5_IJSC_SC_SC_EEENS5_IJNSA_ILi0EEESV_SV_EEEEENS5_IJNS4_10UnderscoreESY_SY_EEEEENS4_23SM90_TMA_LOAD_MULTICASTENS4_14ComposedLayoutINS4_7SwizzleILi3ELi4ELi3EEENS4_18smem_ptr_flag_bitsILi32EEENST_INS5_IJNSA_ILi8EEESH_EEENS5_IJSH_SC_EEEEEEEvNS4_8identityES11_S1B_vS1C_EENS_8epilogue10collective18CollectiveEpilogueINS1E_23Sm100TmaWarpSpecializedILi4ELi2ELi16ELb1ELb0EEEJSI_NS5_IJNST_ISF_SC_EENST_ISH_SC_EEEEEfSJ_fSJ_NS1E_6fusion15FusionCallbacksIS1I_NS1M_17LinearCombinationIffffLNS_15FloatRoundStyleE2EEESI_S1L_JEEENS4_5SM1004TMEM4LOAD26SM100_TMEM_LOAD_16dp128b8xENS4_13SM90_TMA_LOADES1B_NS4_17SM75_U32x4_LDSM_NENS4_14SM90_TMA_STOREES1B_NS4_17SM90_U32x4_STSM_NENS4_39AutoVectorizingCopyWithAssumedAlignmentILi128EEEEEEvvEEEEvNT_6ParamsE:
        .type           _ZN7cutlass13device_kernelINS_4gemm6kernel13GemmUniversalIN4cute5tupleIJiiiiEEENS1_10collective13CollectiveMmaINS1_35MainloopSm100TmaUmmaWarpSpecializedILi8ELi2ELi4ENS5_IJNS4_1CILi2EEESB_NSA_ILi1EEEEEEEENS5_IJNSA_ILi64EEENSA_ILi128EEENSA_ILi32EEEEEEfNS5_IJlSC_lEEEfSJ_NS4_8TiledMMAINS4_8MMA_AtomIJNS4_17SM100_MMA_TF32_SSINS_10tfloat32_tESN_fLi64ELi128ELNS4_4UMMA5MajorE0ELSP_0ELNSO_7ScaleInE0ELSQ_0EEEEEENS4_6LayoutINS5_IJSC_SC_SC_EEENS5_IJNSA_ILi0EEESV_SV_EEEEENS5_IJNS4_10UnderscoreESY_SY_EEEEENS4_23SM90_TMA_LOAD_MULTICASTENS4_14ComposedLayoutINS4_7SwizzleILi3ELi4ELi3EEENS4_18smem_ptr_flag_bitsILi32EEENST_INS5_IJNSA_ILi8EEESH_EEENS5_IJSH_SC_EEEEEEEvNS4_8identityES11_S1B_vS1C_EENS_8epilogue10collective18CollectiveEpilogueINS1E_23Sm100TmaWarpSpecializedILi4ELi2ELi16ELb1ELb0EEEJSI_NS5_IJNST_ISF_SC_EENST_ISH_SC_EEEEEfSJ_fSJ_NS1E_6fusion15FusionCallbacksIS1I_NS1M_17LinearCombinationIffffLNS_15FloatRoundStyleE2EEESI_S1L_JEEENS4_5SM1004TMEM4LOAD26SM100_TMEM_LOAD_16dp128b8xENS4_13SM90_TMA_LOADES1B_NS4_17SM75_U32x4_LDSM_NENS4_14SM90_TMA_STOREES1B_NS4_17SM90_U32x4_STSM_NENS4_39AutoVectorizingCopyWithAssumedAlignmentILi128EEEEEEvvEEEEvNT_6ParamsE,@function
        .size           _ZN7cutlass13device_kernelINS_4gemm6kernel13GemmUniversalIN4cute5tupleIJiiiiEEENS1_10collective13CollectiveMmaINS1_35MainloopSm100TmaUmmaWarpSpecializedILi8ELi2ELi4ENS5_IJNS4_1CILi2EEESB_NSA_ILi1EEEEEEEENS5_IJNSA_ILi64EEENSA_ILi128EEENSA_ILi32EEEEEEfNS5_IJlSC_lEEEfSJ_NS4_8TiledMMAINS4_8MMA_AtomIJNS4_17SM100_MMA_TF32_SSINS_10tfloat32_tESN_fLi64ELi128ELNS4_4UMMA5MajorE0ELSP_0ELNSO_7ScaleInE0ELSQ_0EEEEEENS4_6LayoutINS5_IJSC_SC_SC_EEENS5_IJNSA_ILi0EEESV_SV_EEEEENS5_IJNS4_10UnderscoreESY_SY_EEEEENS4_23SM90_TMA_LOAD_MULTICASTENS4_14ComposedLayoutINS4_7SwizzleILi3ELi4ELi3EEENS4_18smem_ptr_flag_bitsILi32EEENST_INS5_IJNSA_ILi8EEESH_EEENS5_IJSH_SC_EEEEEEEvNS4_8identityES11_S1B_vS1C_EENS_8epilogue10collective18CollectiveEpilogueINS1E_23Sm100TmaWarpSpecializedILi4ELi2ELi16ELb1ELb0EEEJSI_NS5_IJNST_ISF_SC_EENST_ISH_SC_EEEEEfSJ_fSJ_NS1E_6fusion15FusionCallbacksIS1I_NS1M_17LinearCombinationIffffLNS_15FloatRoundStyleE2EEESI_S1L_JEEENS4_5SM1004TMEM4LOAD26SM100_TMEM_LOAD_16dp128b8xENS4_13SM90_TMA_LOADES1B_NS4_17SM75_U32x4_LDSM_NENS4_14SM90_TMA_STOREES1B_NS4_17SM90_U32x4_STSM_NENS4_39AutoVectorizingCopyWithAssumedAlignmentILi128EEEEEEvvEEEEvNT_6ParamsE,(.L_x_196 - _ZN7cutlass13device_kernelINS_4gemm6kernel13GemmUniversalIN4cute5tupleIJiiiiEEENS1_10collective13CollectiveMmaINS1_35MainloopSm100TmaUmmaWarpSpecializedILi8ELi2ELi4ENS5_IJNS4_1CILi2EEESB_NSA_ILi1EEEEEEEENS5_IJNSA_ILi64EEENSA_ILi128EEENSA_ILi32EEEEEEfNS5_IJlSC_lEEEfSJ_NS4_8TiledMMAINS4_8MMA_AtomIJNS4_17SM100_MMA_TF32_SSINS_10tfloat32_tESN_fLi64ELi128ELNS4_4UMMA5MajorE0ELSP_0ELNSO_7ScaleInE0ELSQ_0EEEEEENS4_6LayoutINS5_IJSC_SC_SC_EEENS5_IJNSA_ILi0EEESV_SV_EEEEENS5_IJNS4_10UnderscoreESY_SY_EEEEENS4_23SM90_TMA_LOAD_MULTICASTENS4_14ComposedLayoutINS4_7SwizzleILi3ELi4ELi3EEENS4_18smem_ptr_flag_bitsILi32EEENST_INS5_IJNSA_ILi8EEESH_EEENS5_IJSH_SC_EEEEEEEvNS4_8identityES11_S1B_vS1C_EENS_8epilogue10collective18CollectiveEpilogueINS1E_23Sm100TmaWarpSpecializedILi4ELi2ELi16ELb1ELb0EEEJSI_NS5_IJNST_ISF_SC_EENST_ISH_SC_EEEEEfSJ_fSJ_NS1E_6fusion15FusionCallbacksIS1I_NS1M_17LinearCombinationIffffLNS_15FloatRoundStyleE2EEESI_S1L_JEEENS4_5SM1004TMEM4LOAD26SM100_TMEM_LOAD_16dp128b8xENS4_13SM90_TMA_LOADES1B_NS4_17SM75_U32x4_LDSM_NENS4_14SM90_TMA_STOREES1B_NS4_17SM90_U32x4_STSM_NENS4_39AutoVectorizingCopyWithAssumedAlignmentILi128EEEEEEvvEEEEvNT_6ParamsE)
        .other          _ZN7cutlass13device_kernelINS_4gemm6kernel13GemmUniversalIN4cute5tupleIJiiiiEEENS1_10collective13CollectiveMmaINS1_35MainloopSm100TmaUmmaWarpSpecializedILi8ELi2ELi4ENS5_IJNS4_1CILi2EEESB_NSA_ILi1EEEEEEEENS5_IJNSA_ILi64EEENSA_ILi128EEENSA_ILi32EEEEEEfNS5_IJlSC_lEEEfSJ_NS4_8TiledMMAINS4_8MMA_AtomIJNS4_17SM100_MMA_TF32_SSINS_10tfloat32_tESN_fLi64ELi128ELNS4_4UMMA5MajorE0ELSP_0ELNSO_7ScaleInE0ELSQ_0EEEEEENS4_6LayoutINS5_IJSC_SC_SC_EEENS5_IJNSA_ILi0EEESV_SV_EEEEENS5_IJNS4_10UnderscoreESY_SY_EEEEENS4_23SM90_TMA_LOAD_MULTICASTENS4_14ComposedLayoutINS4_7SwizzleILi3ELi4ELi3EEENS4_18smem_ptr_flag_bitsILi32EEENST_INS5_IJNSA_ILi8EEESH_EEENS5_IJSH_SC_EEEEEEEvNS4_8identityES11_S1B_vS1C_EENS_8epilogue10collective18CollectiveEpilogueINS1E_23Sm100TmaWarpSpecializedILi4ELi2ELi16ELb1ELb0EEEJSI_NS5_IJNST_ISF_SC_EENST_ISH_SC_EEEEEfSJ_fSJ_NS1E_6fusion15FusionCallbacksIS1I_NS1M_17LinearCombinationIffffLNS_15FloatRoundStyleE2EEESI_S1L_JEEENS4_5SM1004TMEM4LOAD26SM100_TMEM_LOAD_16dp128b8xENS4_13SM90_TMA_LOADES1B_NS4_17SM75_U32x4_LDSM_NENS4_14SM90_TMA_STOREES1B_NS4_17SM90_U32x4_STSM_NENS4_39AutoVectorizingCopyWithAssumedAlignmentILi128EEEEEEvvEEEEvNT_6ParamsE,@"STO_CUDA_ENTRY STV_DEFAULT"
_ZN7cutlass13device_kernelINS_4gemm6kernel13GemmUniversalIN4cute5tupleIJiiiiEEENS1_10collective13CollectiveMmaINS1_35MainloopSm100TmaUmmaWarpSpecializedILi8ELi2ELi4ENS5_IJNS4_1CILi2EEESB_NSA_ILi1EEEEEEEENS5_IJNSA_ILi64EEENSA_ILi128EEENSA_ILi32EEEEEEfNS5_IJlSC_lEEEfSJ_NS4_8TiledMMAINS4_8MMA_AtomIJNS4_17SM100_MMA_TF32_SSINS_10tfloat32_tESN_fLi64ELi128ELNS4_4UMMA5MajorE0ELSP_0ELNSO_7ScaleInE0ELSQ_0EEEEEENS4_6LayoutINS5_IJSC_SC_SC_EEENS5_IJNSA_ILi0EEESV_SV_EEEEENS5_IJNS4_10UnderscoreESY_SY_EEEEENS4_23SM90_TMA_LOAD_MULTICASTENS4_14ComposedLayoutINS4_7SwizzleILi3ELi4ELi3EEENS4_18smem_ptr_flag_bitsILi32EEENST_INS5_IJNSA_ILi8EEESH_EEENS5_IJSH_SC_EEEEEEEvNS4_8identityES11_S1B_vS1C_EENS_8epilogue10collective18CollectiveEpilogueINS1E_23Sm100TmaWarpSpecializedILi4ELi2ELi16ELb1ELb0EEEJSI_NS5_IJNST_ISF_SC_EENST_ISH_SC_EEEEEfSJ_fSJ_NS1E_6fusion15FusionCallbacksIS1I_NS1M_17LinearCombinationIffffLNS_15FloatRoundStyleE2EEESI_S1L_JEEENS4_5SM1004TMEM4LOAD26SM100_TMEM_LOAD_16dp128b8xENS4_13SM90_TMA_LOADES1B_NS4_17SM75_U32x4_LDSM_NENS4_14SM90_TMA_STOREES1B_NS4_17SM90_U32x4_STSM_NENS4_39AutoVectorizingCopyWithAssumedAlignmentILi128EEEEEEvvEEEEvNT_6ParamsE:
[----:B------:R-:W1:Y:S01]  /*0000*/  LDC R1, c[0x0][0x37c] ;  /* 0x0000df00ff017b82 */ /* 0x000e620000000800 */
[----:B------:R-:W2:Y:S01]  /*0010*/  S2R R65, SR_TID.X ;  /* 0x0000000000417919 */ /* 0x000ea20000002100 */
[----:B------:R-:W3:Y:S01]  /*0020*/  LDCU.64 UR8, c[0x0][0x890] ;  /* 0x00011200ff0877ac */ /* 0x000ee20008000a00 */
[----:B------:R-:W-:Y:S02]  /*0030*/  PRMT R52, RZ, 0x7610, R52 ;  /* 0x00007610ff347816 */ /* 0x000fe40000000034 */
[----:B------:R-:W-:Y:S01]  /*0040*/  ELECT P3, URZ, PT ;  /* 0x0000000000ff782f */ /* 0x000fe20003860000 */
[----:B---3--:R-:W-:-:S04]  /*0050*/  UISETP.NE.U32.AND UP0, UPT, UR8, URZ, UPT ;  /* 0x000000ff0800728c */ /* 0x008fc8000bf05070 */
[----:B------:R-:W-:Y:S01]  /*0060*/  UISETP.NE.AND.EX UP0, UPT, UR9, URZ, UPT, UP0 ;  /* 0x000000ff0900728c */ /* 0x000fe2000bf05300 */
[----:B--2---:R-:W-:-:S05]  /*0070*/  SHF.R.U32.HI R53, RZ, 0x5, R65 ;  /* 0x00000005ff357819 */ /* 0x004fca0000011641 */
[----:B------:R-:W2:Y:S02]  /*0080*/  SHFL.IDX PT, R0, R53, RZ, 0x1f ;  /* 0x00001fff35007589 */ /* 0x000ea400000e0000 */
[----:B--2---:R-:W-:Y:S01]  /*0090*/  R2UR UR17, R0 ;  /* 0x00000000001172ca */ /* 0x004fe200000e0000 */
[----:B-1----:R-:W-:-:S14]  /*00a0*/  BRA.U UP0, `(.L_x_0) ;  /* 0x0000000100307547 */ /* 0x002fdc000b800000 */
[----:B------:R-:W1:Y:S02]  /*00b0*/  LDCU.64 UR4, c[0x0][0x888] ;  /* 0x00011100ff0477ac */ /* 0x000e640008000a00 */
[----:B-1----:R-:W-:-:S04]  /*00c0*/  UISETP.NE.U32.AND UP0, UPT, UR4, URZ, UPT ;  /* 0x000000ff0400728c */ /* 0x002fc8000bf05070 */
[----:B------:R-:W-:-:S09]  /*00d0*/  UISETP.NE.AND.EX UP0, UPT, UR5, URZ, UPT, UP0 ;  /* 0x000000ff0500728c */ /* 0x000fd2000bf05300 */
[----:B------:R-:W-:Y:S05]  /*00e0*/  BRA.U !UP0, `(.L_x_1) ;  /* 0x0000000108147547 */ /* 0x000fea000b800000 */
[----:B------:R-:W1:Y:S01]  /*00f0*/  LDC.64 R2, c[0x0][0x888] ;  /* 0x00022200ff027b82 */ /* 0x000e620000000a00 */
[----:B------:R-:W1:Y:S02]  /*0100*/  LDCU.64 UR4, c[0x0][0x358] ;  /* 0x00006b00ff0477ac */ /* 0x000e640008000a00 */
[----:B-1----:R1:W5:Y:S01]  /*0110*/  LDG.E R27, desc[UR4][R2.64] ;  /* 0x00000004021b7981 */ /* 0x002362000c1e1900 */
[----:B------:R-:W-:Y:S01]  /*0120*/  HFMA2 R52, -RZ, RZ, 0, 5.9604644775390625e-08 ;  /* 0x00000001ff347431 */ /* 0x000fe200000001ff */
[----:B------:R-:W-:Y:S05]  /*0130*/  BRA `(.L_x_0) ;  /* 0x00000000000c7947 */ /* 0x000fea0003800000 */
.L_x_1:
[----:B------:R-:W1:Y:S01]  /*0140*/  LDCU UR4, c[0x0][0x880] ;  /* 0x00011000ff0477ac */ /* 0x000e620008000800 */
[----:B------:R-:W-:Y:S01]  /*0150*/  HFMA2 R52, -RZ, RZ, 0, 5.9604644775390625e-08 ;  /* 0x00000001ff347431 */ /* 0x000fe200000001ff */
[----:B-1----:R-:W-:-:S07]  /*0160*/  MOV R27, UR4 ;  /* 0x00000004001b7c02 */ /* 0x002fce0008000f00 */
.L_x_0:
[----:B------:R-:W2:Y:S02]  /*0170*/  LDCU.64 UR4, c[0x0][0x8b0] ;  /* 0x00011600ff0477ac */ /* 0x000ea40008000a00 */
[----:B--2---:R-:W-:-:S04]  /*0180*/  UISETP.NE.U32.AND UP0, UPT, UR4, URZ, UPT ;  /* 0x000000ff0400728c */ /* 0x004fc8000bf05070 */
[----:B------:R-:W-:-:S09]  /*0190*/  UISETP.NE.AND.EX UP0, UPT, UR5, URZ, UPT, UP0 ;  /* 0x000000ff0500728c */ /* 0x000fd2000bf05300 */
[----:B------:R-:W-:Y:S05]  /*01a0*/  BRA.U UP0, `(.L_x_2) ;  /* 0x0000000100287547 */ /* 0x000fea000b800000 */
[----:B------:R-:W2:Y:S02]  /*01b0*/  LDCU.64 UR4, c[0x0][0x8a8] ;  /* 0x00011500ff0477ac */ /* 0x000ea40008000a00 */
[----:B--2---:R-:W-:-:S04]  /*01c0*/  UISETP.NE.U32.AND UP0, UPT, UR4, URZ, UPT ;  /* 0x000000ff0400728c */ /* 0x004fc8000bf05070 */
[----:B------:R-:W-:-:S09]  /*01d0*/  UISETP.NE.AND.EX UP0, UPT, UR5, URZ, UPT, UP0 ;  /* 0x000000ff0500728c */ /* 0x000fd2000bf05300 */
[----:B------:R-:W-:Y:S05]  /*01e0*/  BRA.U !UP0, `(.L_x_3) ;  /* 0x0000000108107547 */ /* 0x000fea000b800000 */
[----:B------:R-:W2:Y:S01]  /*01f0*/  LDC.64 R24, c[0x0][0x8a8] ;  /* 0x00022a00ff187b82 */ /* 0x000ea20000000a00 */
[----:B------:R-:W2:Y:S02]  /*0200*/  LDCU.64 UR4, c[0x0][0x358] ;  /* 0x00006b00ff0477ac */ /* 0x000ea40008000a00 */
[----:B--2---:R2:W5:Y:S01]  /*0210*/  LDG.E R24, desc[UR4][R24.64] ;  /* 0x0000000418187981 */ /* 0x004562000c1e1900 */
[----:B------:R-:W-:Y:S05]  /*0220*/  BRA `(.L_x_2) ;  /* 0x0000000000087947 */ /* 0x000fea0003800000 */
.L_x_3:
[----:B------:R-:W2:Y:S02]  /*0230*/  LDCU UR4, c[0x0][0x8a0] ;  /* 0x00011400ff0477ac */ /* 0x000ea40008000800 */
[----:B--2---:R-:W-:Y:S02]  /*0240*/  MOV R24, UR4 ;  /* 0x0000000400187c02 */ /* 0x004fe40008000f00 */
.L_x_2:
[----:B------:R-:W-:Y:S01]  /*0250*/  IMAD.U32 R0, RZ, RZ, UR17 ;  /* 0x00000011ff007e24 */ /* 0x000fe2000f8e00ff */
[----:B------:R-:W-:Y:S04]  /*0260*/  BSSY.RECONVERGENT B0, `(.L_x_4) ;  /* 0x000000c000007945 */ /* 0x000fe80003800200 */
[C---:B------:R-:W-:Y:S02]  /*0270*/  ISETP.NE.OR P1, PT, R0.reuse, 0x1, !P3 ;  /* 0x000000010000780c */ /* 0x040fe40005f25670 */
[----:B------:R-:W-:-:S11]  /*0280*/  ISETP.NE.OR P0, PT, R0, 0x3, !P3 ;  /* 0x000000030000780c */ /* 0x000fd60005f05670 */
[----:B------:R-:W-:Y:S05]  /*0290*/  @P1 BRA `(.L_x_5) ;  /* 0x0000000000201947 */ /* 0x000fea0003800000 */
[----:B------:R-:W3:Y:S02]  /*02a0*/  LDCU.64 UR4, c[0x0][0x348] ;  /* 0x00006900ff0477ac */ /* 0x000ee40008000a00 */
[----:B---3--:R-:W-:Y:S02]  /*02b0*/  UIADD3 UR6, UP1, UPT, UR4, 0x80, URZ ;  /* 0x0000008004067890 */ /* 0x008fe4000ff3e0ff */
[----:B------:R-:W-:Y:S02]  /*02c0*/  UIADD3 UR4, UP0, UPT, UR4, 0x180, URZ ;  /* 0x0000018004047890 */ /* 0x000fe4000ff1e0ff */
[----:B------:R-:W-:Y:S02]  /*02d0*/  UIADD3.X UR7, UPT, UPT, URZ, UR5, URZ, UP1, !UPT ;  /* 0x00000005ff077290 */ /* 0x000fe40008ffe4ff */
[----:B------:R-:W-:-:S07]  /*02e0*/  UIADD3.X UR5, UPT, UPT, URZ, UR5, URZ, UP0, !UPT ;  /* 0x00000005ff057290 */ /* 0x000fce00087fe4ff */
[----:B------:R3:W-:Y:S02]  /*02f0*/  UTMACCTL.PF [UR6] ;  /* 0x00000000060079b9 */ /* 0x0007e40008040000 */
[----:B------:R3:W-:Y:S02]  /*0300*/  UTMACCTL.PF [UR4] ;  /* 0x00000000040079b9 */ /* 0x0007e40008040000 */
[----:B---3--:R-:W-:Y:S01]  /*0310*/  NOP ;  /* 0x0000000000007918 */ /* 0x008fe20000000000 */
.L_x_5:
[----:B------:R-:W-:Y:S05]  /*0320*/  BSYNC.RECONVERGENT B0 ;  /* 0x0000000000007941 */ /* 0x000fea0003800200 */
.L_x_4:
[----:B------:R-:W-:Y:S04]  /*0330*/  BSSY.RECONVERGENT B0, `(.L_x_6) ;  /* 0x000000a000007945 */ /* 0x000fe80003800200 */
        /* <DEDUP_REMOVED lines=9> */
.L_x_7:
[----:B------:R-:W-:Y:S05]  /*03d0*/  BSYNC.RECONVERGENT B0 ;  /* 0x0000000000007941 */ /* 0x000fea0003800200 */
.L_x_6:
[----:B------:R-:W3:Y:S01]  /*03e0*/  LDCU.64 UR4, c[0x0][0x888] ;  /* 0x00011100ff0477ac */ /* 0x000ee20008000a00 */
[----:B------:R-:W-:Y:S02]  /*03f0*/  UISETP.EQ.U32.AND UP1, UPT, UR8, URZ, UPT ;  /* 0x000000ff0800728c */ /* 0x000fe4000bf22070 */
[----:B------:R-:W-:Y:S02]  /*0400*/  UPLOP3.LUT UP3, UPT, UPT, UPT, UPT, 0x80, 0x8 ;  /* 0x000000000008789c */ /* 0x000fe40003f6f070 */
[----:B---3--:R-:W-:-:S04]  /*0410*/  UISETP.NE.U32.AND UP0, UPT, UR4, URZ, UPT ;  /* 0x000000ff0400728c */ /* 0x008fc8000bf05070 */
[----:B------:R-:W-:-:S04]  /*0420*/  UISETP.NE.AND.EX UP0, UPT, UR5, URZ, UPT, UP0 ;  /* 0x000000ff0500728c */ /* 0x000fc8000bf05300 */
[----:B------:R-:W-:-:S04]  /*0430*/  UISETP.EQ.OR.EX UP2, UPT, UR9, URZ, !UP0, UP1 ;  /* 0x000000ff0900728c */ /* 0x000fc8000c742710 */
[----:B------:R-:W-:-:S06]  /*0440*/  UP2UR UR4, UPR, URZ, 0x4 ;  /* 0x00000004ff047883 */ /* 0x000fcc0008000000 */
[----:B------:R-:W-:Y:S01]  /*0450*/  MOV R56, UR4 ;  /* 0x0000000400387c02 */ /* 0x000fe20008000f00 */
[----:B------:R-:W-:Y:S06]  /*0460*/  BRA.U !UP2, `(.L_x_8) ;  /* 0x000000010a207547 */ /* 0x000fec000b800000 */
[----:B------:R-:W-:Y:S01]  /*0470*/  UISETP.NE.U32.AND UP1, UPT, UR8, URZ, UPT ;  /* 0x000000ff0800728c */ /* 0x000fe2000bf25070 */
[----:B-----5:R-:W-:Y:S01]  /*0480*/  FSETP.NEU.AND P0, PT, R27, RZ, PT ;  /* 0x000000ff1b00720b */ /* 0x020fe20003f0d000 */
[----:B------:R-:W-:Y:S02]  /*0490*/  USEL UR4, URZ, 0xffffffff, UP0 ;  /* 0xffffffffff047887 */ /* 0x000fe40008000000 */
[----:B------:R-:W-:-:S10]  /*04a0*/  UISETP.NE.AND.EX UP1, UPT, UR9, URZ, UPT, UP1 ;  /* 0x000000ff0900728c */ /* 0x000fd4000bf25310 */
[----:B------:R-:W-:Y:S01]  /*04b0*/  VOTEU.ANY UP0, P0 ;  /* 0x0000000000ff7886 */ /* 0x000fe20000000100 */
[----:B------:R-:W-:-:S04]  /*04c0*/  @!UP1 USEL UR4, URZ, 0xffffffff, UP0 ;  /* 0xffffffffff049887 */ /* 0x000fc80008000000 */
[----:B------:R-:W-:-:S04]  /*04d0*/  ULOP3.LUT UR4, UR4, 0x1, URZ, 0xc0, !UPT ;  /* 0x0000000104047892 */ /* 0x000fc8000f8ec0ff */
[----:B------:R-:W-:-:S11]  /*04e0*/  UISETP.NE.U32.AND UP3, UPT, UR4, 0x1, UPT ;  /* 0x000000010400788c */ /* 0x000fd6000bf65070 */
.L_x_8:
[----:B-1----:R-:W1:Y:S01]  /*04f0*/  SHFL.IDX PT, R2, R53, RZ, 0x1f ;  /* 0x00001fff35027589 */ /* 0x002e6200000e0000 */
[----:B------:R-:W-:-:S04]  /*0500*/  UISETP.NE.AND UP0, UPT, UR17, 0x2, UPT ;  /* 0x000000021100788c */ /* 0x000fc8000bf05270 */
[----:B------:R-:W-:Y:S01]  /*0510*/  USEL UR48, URZ, 0x1, UP0 ;  /* 0x00000001ff307887 */ /* 0x000fe20008000000 */
[----:B-1----:R-:W-:-:S13]  /*0520*/  ISETP.NE.AND P0, PT, R2, RZ, PT ;  /* 0x000000ff0200720c */ /* 0x002fda0003f05270 */
[----:B------:R-:W-:Y:S05]  /*0530*/  @P0 BRA `(.L_x_9) ;  /* 0x0000000000840947 */ /* 0x000fea0003800000 */
[----:B------:R-:W-:Y:S01]  /*0540*/  ELECT P0, URZ, PT ;  /* 0x0000000000ff782f */ /* 0x000fe20003800000 */
[----:B------:R-:W-:-:S12]  /*0550*/  BSSY.RECONVERGENT B0, `(.L_x_9) ;  /* 0x000001f000007945 */ /* 0x000fd80003800200 */
[----:B------:R-:W-:Y:S05]  /*0560*/  @!P0 BRA `(.L_x_10) ;  /* 0x0000000000748947 */ /* 0x000fea0003800000 */
[----:B------:R-:W1:Y:S01]  /*0570*/  S2UR UR4, SR_CgaCtaId ;  /* 0x00000000000479c3 */ /* 0x000e620000008800 */
[----:B------:R-:W-:Y:S01]  /*0580*/  UMOV UR5, 0x400 ;  /* 0x0000040000057882 */ /* 0x000fe20000000000 */
[----:B------:R-:W-:Y:S01]  /*0590*/  UMOV UR8, 0x1 ;  /* 0x0000000100087882 */ /* 0x000fe20000000000 */
[----:B------:R-:W-:Y:S01]  /*05a0*/  UMOV UR6, 0x3 ;  /* 0x0000000300067882 */ /* 0x000fe20000000000 */
[----:B------:R-:W-:-:S04]  /*05b0*/  UIADD3 UR8, UPT, UPT, -UR8, 0x100000, URZ ;  /* 0x0010000008087890 */ /* 0x000fc8000fffe1ff */
[----:B------:R-:W-:Y:S02]  /*05c0*/  USHF.L.U32 UR9, UR8, 0xb, URZ ;  /* 0x0000000b08097899 */ /* 0x000fe400080006ff */
[----:B------:R-:W-:Y:S02]  /*05d0*/  USHF.L.U32 UR8, UR8, 0x1, URZ ;  /* 0x0000000108087899 */ /* 0x000fe400080006ff */
[----:B------:R-:W-:-:S04]  /*05e0*/  UIADD3 UR6, UPT, UPT, -UR6, 0x100000, URZ ;  /* 0x0010000006067890 */ /* 0x000fc8000fffe1ff */
[----:B------:R-:W-:Y:S02]  /*05f0*/  USHF.L.U32 UR7, UR6, 0xb, URZ ;  /* 0x0000000b06077899 */ /* 0x000fe400080006ff */
[----:B------:R-:W-:Y:S02]  /*0600*/  USHF.L.U32 UR6, UR6, 0x1, URZ ;  /* 0x0000000106067899 */ /* 0x000fe400080006ff */
[----:B-1----:R-:W-:Y:S01]  /*0610*/  ULEA UR4, UR4, UR5, 0x18 ;  /* 0x0000000504047291 */ /* 0x002fe2000f8ec0ff */
[----:B------:R-:W1:Y:S11]  /*0620*/  FENCE.VIEW.ASYNC.S ;  /* 0x00000000000073c6 */ /* 0x000e760000000000 */
[----:B-1----:R1:W3:Y:S01]  /*0630*/  SYNCS.EXCH.64 URZ, [UR4], UR8 ;  /* 0x0000000804ff75b2 */ /* 0x0022e20008000100 */
[----:B------:R1:W4:Y:S01]  /*0640*/  SYNCS.EXCH.64 URZ, [UR4+0x40], UR6 ;  /* 0x0000400604ff75b2 */ /* 0x0003220008000100 */
[----:B------:R1:W1:Y:S01]  /*0650*/  SYNCS.EXCH.64 URZ, [UR4+0x8], UR8 ;  /* 0x0000080804ff75b2 */ /* 0x0002620008000100 */
        /* <DEDUP_REMOVED lines=13> */
[----:B------:R-:W-:Y:S01]  /*0730*/  NOP ;  /* 0x0000000000007918 */ /* 0x000fe20000000000 */
.L_x_10:
[----:B-1----:R-:W-:Y:S05]  /*0740*/  BSYNC.RECONVERGENT B0 ;  /* 0x0000000000007941 */ /* 0x002fea0003800200 */
.L_x_9:
[----:B------:R-:W1:Y:S01]  /*0750*/  SHFL.IDX PT, R2, R53, RZ, 0x1f ;  /* 0x00001fff35027589 */ /* 0x000e6200000e0000 */
[----:B------:R-:W-:Y:S01]  /*0760*/  NOP ;  /* 0x0000000000007918 */ /* 0x000fe20000000000 */
[----:B-1----:R-:W-:-:S13]  /*0770*/  ISETP.NE.AND P0, PT, R2, 0x1, PT ;  /* 0x000000010200780c */ /* 0x002fda0003f05270 */
[----:B------:R-:W-:Y:S05]  /*0780*/  @P0 BRA `(.L_x_11) ;  /* 0x0000000000580947 */ /* 0x000fea0003800000 */
        /* <DEDUP_REMOVED lines=9> */
[----:B------:R-:W-:Y:S01]  /*0820*/  USHF.L.U32 UR6, UR6, 0x1, URZ ;  /* 0x0000000106067899 */ /* 0x000fe200080006ff */
[----:B------:R-:W-:Y:S01]  /*0830*/  ELECT P0, URZ, PT ;  /* 0x0000000000ff782f */ /* 0x000fe20003800000 */
[----:B-1----:R-:W-:Y:S01]  /*0840*/  ULEA UR4, UR4, UR5, 0x18 ;  /* 0x0000000504047291 */ /* 0x002fe2000f8ec0ff */
[----:B------:R-:W1:Y:S11]  /*0850*/  FENCE.VIEW.ASYNC.S ;  /* 0x00000000000073c6 */ /* 0x000e760000000000 */
[----:B-1----:R1:W1:Y:S01]  /*0860*/  SYNCS.EXCH.64 URZ, [UR4+0x80], UR8 ;  /* 0x0000800804ff75b2 */ /* 0x0022620008000100 */
        /* <DEDUP_REMOVED lines=8> */
.L_x_11:
[----:B------:R-:W2:Y:S01]  /*08f0*/  SHFL.IDX PT, R2, R53, RZ, 0x1f ;  /* 0x00001fff35027589 */ /* 0x000ea200000e0000 */
[----:B------:R-:W-:Y:S01]  /*0900*/  NOP ;  /* 0x0000000000007918 */ /* 0x000fe20000000000 */
[----:B--2---:R-:W-:-:S13]  /*0910*/  ISETP.NE.AND P0, PT, R2, 0x3, PT ;  /* 0x000000030200780c */ /* 0x004fda0003f05270 */
[----:B------:R-:W-:Y:S05]  /*0920*/  @P0 BRA `(.L_x_12) ;  /* 0x0000000000300947 */ /* 0x000fea0003800000 */
[----:B-1----:R-:W1:Y:S01]  /*0930*/  S2UR UR4, SR_CgaCtaId ;  /* 0x00000000000479c3 */ /* 0x002e620000008800 */
[----:B------:R-:W-:Y:S01]  /*0940*/  UMOV UR6, 0x400 ;  /* 0x0000040000067882 */ /* 0x000fe20000000000 */
[----:B------:R-:W-:Y:S01]  /*0950*/  UMOV UR5, 0x20 ;  /* 0x0000002000057882 */ /* 0x000fe20000000000 */
[----:B------:R-:W-:Y:S01]  /*0960*/  ELECT P0, URZ, PT ;  /* 0x0000000000ff782f */ /* 0x000fe20003800000 */
[----:B-1----:R-:W-:Y:S02]  /*0970*/  ULEA UR6, UR4, UR6, 0x18 ;  /* 0x0000000604067291 */ /* 0x002fe4000f8ec0ff */
[----:B------:R-:W-:-:S04]  /*0980*/  UIADD3 UR4, UPT, UPT, -UR5, 0x100000, URZ ;  /* 0x0010000005047890 */ /* 0x000fc8000fffe1ff */
[----:B------:R-:W-:Y:S02]  /*0990*/  USHF.L.U32 UR5, UR4, 0xb, URZ ;  /* 0x0000000b04057899 */ /* 0x000fe400080006ff */
[----:B------:R-:W-:Y:S01]  /*09a0*/  USHF.L.U32 UR4, UR4, 0x1, URZ ;  /* 0x0000000104047899 */ /* 0x000fe200080006ff */
[----:B------:R-:W1:Y:S11]  /*09b0*/  FENCE.VIEW.ASYNC.S ;  /* 0x00000000000073c6 */ /* 0x000e760000000000 */
[----:B-1----:R2:W1:Y:S01]  /*09c0*/  SYNCS.EXCH.64 URZ, [UR6+0xc0], UR4 ;  /* 0x0000c00406ff75b2 */ /* 0x0024620008000100 */
[----:B------:R2:W1:Y:S02]  /*09d0*/  SYNCS.EXCH.64 URZ, [UR6+0xc8], UR4 ;  /* 0x0000c80406ff75b2 */ /* 0x0004640008000100 */
[----:B--2---:R-:W-:Y:S01]  /*09e0*/  NOP ;  /* 0x0000000000007918 */ /* 0x004fe20000000000 */
.L_x_12:
[----:B------:R-:W2:Y:S01]  /*09f0*/  SHFL.IDX PT, R2, R53, RZ, 0x1f ;  /* 0x00001fff35027589 */ /* 0x000ea200000e0000 */
[----:B------:R-:W-:Y:S01]  /*0a00*/  NOP ;  /* 0x0000000000007918 */ /* 0x000fe20000000000 */
[----:B--2---:R-:W-:-:S13]  /*0a10*/  ISETP.NE.AND P0, PT, R2, 0x4, PT ;  /* 0x000000040200780c */ /* 0x004fda0003f05270 */
[----:B------:R-:W-:Y:S05]  /*0a20*/  @P0 BRA `(.L_x_13) ;  /* 0x00000000004c0947 */ /* 0x000fea0003800000 */
[----:B-1----:R-:W1:Y:S01]  /*0a30*/  S2UR UR6, SR_CgaCtaId ;  /* 0x00000000000679c3 */ /* 0x002e620000008800 */
[----:B------:R-:W-:Y:S01]  /*0a40*/  UMOV UR4, 0x3a0 ;  /* 0x000003a000047882 */ /* 0x000fe20000000000 */
[----:B------:R-:W-:Y:S01]  /*0a50*/  UMOV UR5, 0x400 ;  /* 0x0000040000057882 */ /* 0x000fe20000000000 */
[----:B------:R-:W-:Y:S01]  /*0a60*/  USEL UR4, UR4, 0x320, UP3 ;  /* 0x0000032004047887 */ /* 0x000fe20009800000 */
[----:B------:R-:W-:Y:S01]  /*0a70*/  UMOV UR8, 0x1 ;  /* 0x0000000100087882 */ /* 0x000fe20000000000 */
[----:B------:R-:W-:Y:S01]  /*0a80*/  ELECT P0, URZ, PT ;  /* 0x0000000000ff782f */ /* 0x000fe20003800000 */
[----:B------:R-:W-:-:S04]  /*0a90*/  UIADD3 UR8, UPT, UPT, -UR8, 0x100000, URZ ;  /* 0x0010000008087890 */ /* 0x000fc8000fffe1ff */
[----:B------:R-:W-:Y:S02]  /*0aa0*/  USHF.L.U32 UR9, UR8, 0xb, URZ ;  /* 0x0000000b08097899 */ /* 0x000fe400080006ff */
[----:B------:R-:W-:Y:S02]  /*0ab0*/  USHF.L.U32 UR8, UR8, 0x1, URZ ;  /* 0x0000000108087899 */ /* 0x000fe400080006ff */
[----:B-1----:R-:W-:Y:S02]  /*0ac0*/  ULEA UR6, UR6, UR5, 0x18 ;  /* 0x0000000506067291 */ /* 0x002fe4000f8ec0ff */
[----:B------:R-:W-:-:S04]  /*0ad0*/  UIADD3 UR4, UPT, UPT, -UR4, 0x100000, URZ ;  /* 0x0010000004047890 */ /* 0x000fc8000fffe1ff */
[----:B------:R-:W-:Y:S02]  /*0ae0*/  USHF.L.U32 UR5, UR4, 0xb, URZ ;  /* 0x0000000b04057899 */ /* 0x000fe400080006ff */
[----:B------:R-:W-:Y:S01]  /*0af0*/  USHF.L.U32 UR4, UR4, 0x1, URZ ;  /* 0x0000000104047899 */ /* 0x000fe200080006ff */
[----:B------:R-:W1:Y:S03]  /*0b00*/  FENCE.VIEW.ASYNC.S ;  /* 0x00000000000073c6 */ /* 0x000e660000000000 */
[----:B-1----:R2:W1:Y:S08]  /*0b10*/  SYNCS.EXCH.64 URZ, [UR6+0xd0], UR8 ;  /* 0x0000d00806ff75b2 */ /* 0x0024700008000100 */
[----:B------:R2:W1:Y:S01]  /*0b20*/  SYNCS.EXCH.64 URZ, [UR6+0xe0], UR4 ;  /* 0x0000e00406ff75b2 */ /* 0x0004620008000100 */
[----:B------:R2:W1:Y:S01]  /*0b30*/  SYNCS.EXCH.64 URZ, [UR6+0xd8], UR8 ;  /* 0x0000d80806ff75b2 */ /* 0x0004620008000100 */
[----:B------:R2:W1:Y:S02]  /*0b40*/  SYNCS.EXCH.64 URZ, [UR6+0xe8], UR4 ;  /* 0x0000e80406ff75b2 */ /* 0x0004640008000100 */
[----:B--2---:R-:W-:Y:S01]  /*0b50*/  NOP ;  /* 0x0000000000007918 */ /* 0x004fe20000000000 */
.L_x_13:
[----:B------:R-:W2:Y:S01]  /*0b60*/  SHFL.IDX PT, R2, R53, RZ, 0x1f ;  /* 0x00001fff35027589 */ /* 0x000ea200000e0000 */
[----:B------:R-:W-:Y:S01]  /*0b70*/  NOP ;  /* 0x0000000000007918 */ /* 0x000fe20000000000 */
[----:B--2---:R-:W-:-:S13]  /*0b80*/  ISETP.NE.AND P0, PT, R2, 0x5, PT ;  /* 0x000000050200780c */ /* 0x004fda0003f05270 */
[----:B------:R-:W-:Y:S05]  /*0b90*/  @P0 BRA `(.L_x_14) ;  /* 0x0000000000580947 */ /* 0x000fea0003800000 */
[----:B-1----:R-:W1:Y:S01]  /*0ba0*/  S2UR UR4, SR_CgaCtaId ;  /* 0x00000000000479c3 */ /* 0x002e620000008800 */
        /* <DEDUP_REMOVED lines=19> */
[----:B------:R2:W1:Y:S02]  /*0ce0*/  SYNCS.EXCH.64 URZ, [UR4+0x128], UR6 ;  /* 0x0001280604ff75b2 */ /* 0x0004640008000100 */
[----:B--2---:R-:W-:Y:S01]  /*0cf0*/  NOP ;  /* 0x0000000000007918 */ /* 0x004fe20000000000 */
.L_x_14:
[----:B------:R-:W2:Y:S01]  /*0d00*/  SHFL.IDX PT, R2, R53, RZ, 0x1f ;  /* 0x00001fff35027589 */ /* 0x000ea200000e0000 */
[----:B------:R-:W-:Y:S01]  /*0d10*/  NOP ;  /* 0x0000000000007918 */ /* 0x000fe20000000000 */
[----:B--2---:R-:W-:-:S13]  /*0d20*/  ISETP.NE.AND P0, PT, R2, 0x3, PT ;  /* 0x000000030200780c */ /* 0x004fda0003f05270 */
[----:B------:R-:W-:Y:S05]  /*0d30*/  @P0 BRA `(.L_x_15) ;  /* 0x0000000000380947 */ /* 0x000fea0003800000 */
[----:B------:R-:W2:Y:S01]  /*0d40*/  S2UR UR5, SR_CgaCtaId ;  /* 0x00000000000579c3 */ /* 0x000ea20000008800 */
[----:B-1----:R-:W-:Y:S01]  /*0d50*/  UMOV UR4, 0x400 ;  /* 0x0000040000047882 */ /* 0x002fe20000000000 */
[----:B------:R-:W-:Y:S01]  /*0d60*/  UMOV UR6, 0x20 ;  /* 0x0000002000067882 */ /* 0x000fe20000000000 */
[----:B------:R-:W-:Y:S01]  /*0d70*/  ELECT P0, URZ, PT ;  /* 0x0000000000ff782f */ /* 0x000fe20003800000 */
[----:B------:R-:W-:-:S04]  /*0d80*/  UIADD3 UR6, UPT, UPT, -UR6, 0x100000, URZ ;  /* 0x0010000006067890 */ /* 0x000fc8000fffe1ff */
[----:B------:R-:W-:Y:S02]  /*0d90*/  USHF.L.U32 UR7, UR6, 0xb, URZ ;  /* 0x0000000b06077899 */ /* 0x000fe400080006ff */
[----:B------:R-:W-:Y:S02]  /*0da0*/  USHF.L.U32 UR6, UR6, 0x1, URZ ;  /* 0x0000000106067899 */ /* 0x000fe400080006ff */
[----:B--2---:R-:W-:Y:S01]  /*0db0*/  ULEA UR4, UR5, UR4, 0x18 ;  /* 0x0000000405047291 */ /* 0x004fe2000f8ec0ff */
[----:B------:R-:W1:Y:S11]  /*0dc0*/  FENCE.VIEW.ASYNC.S ;  /* 0x00000000000073c6 */ /* 0x000e760000000000 */
[----:B-1----:R2:W1:Y:S01]  /*0dd0*/  SYNCS.EXCH.64 URZ, [UR4+0x130], UR6 ;  /* 0x0001300604ff75b2 */ /* 0x0024620008000100 */
[----:B------:R2:W1:Y:S01]  /*0de0*/  SYNCS.EXCH.64 URZ, [UR4+0x140], UR6 ;  /* 0x0001400604ff75b2 */ /* 0x0004620008000100 */
[----:B------:R2:W1:Y:S01]  /*0df0*/  SYNCS.EXCH.64 URZ, [UR4+0x138], UR6 ;  /* 0x0001380604ff75b2 */ /* 0x0004620008000100 */
[----:B------:R2:W1:Y:S02]  /*0e00*/  SYNCS.EXCH.64 URZ, [UR4+0x148], UR6 ;  /* 0x0001480604ff75b2 */ /* 0x0004640008000100 */
[----:B--2---:R-:W-:Y:S01]  /*0e10*/  NOP ;  /* 0x0000000000007918 */ /* 0x004fe20000000000 */
.L_x_15:
[----:B-1----:R-:W1:Y:S01]  /*0e20*/  LDCU UR4, c[0x0][0x36c] ;  /* 0x00006d80ff0477ac */ /* 0x002e620008000800 */
[----:B------:R-:W-:Y:S01]  /*0e30*/  ISETP.NE.OR P3, PT, R0, 0x2, !P3 ;  /* 0x000000020000780c */ /* 0x000fe20005f65670 */
[----:B------:R-:W-:Y:S01]  /*0e40*/  NOP ;  /* 0x0000000000007918 */ /* 0x000fe20000000000 */
[----:B------:R-:W-:Y:S01]  /*0e50*/  LOP3.LUT R0, R65, 0x1f, RZ, 0xc0, !PT ;  /* 0x0000001f41007812 */ /* 0x000fe200078ec0ff */
[----:B------:R-:W-:Y:S02]  /*0e60*/  UISETP.NE.AND UP4, UPT, UR17, URZ, UPT ;  /* 0x000000ff1100728c */ /* 0x000fe4000bf85270 */
[----:B-1----:R-:W-:-:S09]  /*0e70*/  UISETP.EQ.U32.AND UP5, UPT, UR4, 0x1, UPT ;  /* 0x000000010400788c */ /* 0x002fd2000bfa2070 */
[----:B------:R-:W-:Y:S05]  /*0e80*/  BRA.U !UP5, `(.L_x_16) ;  /* 0x000000010d087547 */ /* 0x000fea000b800000 */
[----:B---34-:R-:W-:Y:S01]  /*0e90*/  UCGABAR_ARV ;  /* 0x00000000000079c7 */ /* 0x018fe20008000000 */
[----:B------:R-:W-:Y:S05]  /*0ea0*/  BRA `(.L_x_17) ;  /* 0x0000000000047947 */ /* 0x000fea0003800000 */
.L_x_16:
[----:B---34-:R-:W-:Y:S01]  /*0eb0*/  NOP ;  /* 0x0000000000007918 */ /* 0x018fe20000000000 */
.L_x_17:
[----:B------:R-:W1:Y:S01]  /*0ec0*/  S2UR UR16, SR_CTAID.X ;  /* 0x00000000001079c3 */ /* 0x000e620000002500 */
[----:B------:R-:W-:-:S05]  /*0ed0*/  CS2R.32 R55, SR_CgaSize ;  /* 0x0000000000377805 */ /* 0x000fca0000008a00 */
[----:B------:R-:W-:-:S05]  /*0ee0*/  IMAD R55, R55, -0xa0, RZ ;  /* 0xffffff6037377824 */ /* 0x000fca00078e02ff */
[----:B------:R-:W-:-:S14]  /*0ef0*/  R2UR UR5, R55 ;  /* 0x00000000370572ca */ /* 0x000fdc00000e0000 */
[----:B------:R-:W2:Y:S01]  /*0f00*/  LDCU UR5, c[0x0][UR5+0x2b0] ;  /* 0x00005600050577ac */ /* 0x000ea20008000800 */
[----:B------:R-:W-:-:S05]  /*0f10*/  CS2R.32 R55, SR_CgaSize ;  /* 0x0000000000377805 */ /* 0x000fca0000008a00 */
[----:B------:R-:W-:-:S05]  /*0f20*/  IMAD R55, R55, -0xa0, RZ ;  /* 0xffffff6037377824 */ /* 0x000fca00078e02ff */
[----:B------:R-:W-:-:S14]  /*0f30*/  R2UR UR4, R55 ;  /* 0x00000000370472ca */ /* 0x000fdc00000e0000 */
[----:B------:R-:W3:Y:S01]  /*0f40*/  LDCU UR4, c[0x0][UR4+0x2b4] ;  /* 0x00005680040477ac */ /* 0x000ee20008000800 */
[----:B------:R-:W4:Y:S01]  /*0f50*/  S2UR UR20, SR_CTAID.Y ;  /* 0x00000000001479c3 */ /* 0x000f220000002600 */
[----:B------:R-:W-:-:S05]  /*0f60*/  CS2R.32 R55, SR_CgaSize ;  /* 0x0000000000377805 */ /* 0x000fca0000008a00 */
[----:B------:R-:W-:-:S05]  /*0f70*/  IMAD R55, R55, -0xa0, RZ ;  /* 0xffffff6037377824 */ /* 0x000fca00078e02ff */
[----:B------:R-:W-:-:S14]  /*0f80*/  R2UR UR7, R55 ;  /* 0x00000000370772ca */ /* 0x000fdc00000e0000 */
[----:B------:R-:W3:Y:S01]  /*0f90*/  LDCU UR7, c[0x0][UR7+0x2a0] ;  /* 0x00005400070777ac */ /* 0x000ee20008000800 */
[----:B------:R-:W-:-:S05]  /*0fa0*/  CS2R.32 R55, SR_CgaSize ;  /* 0x0000000000377805 */ /* 0x000fca0000008a00 */
[----:B------:R-:W-:-:S05]  /*0fb0*/  IMAD R55, R55, -0xa0, RZ ;  /* 0xffffff6037377824 */ /* 0x000fca00078e02ff */
[----:B------:R-:W-:-:S14]  /*0fc0*/  R2UR UR8, R55 ;  /* 0x00000000370872ca */ /* 0x000fdc00000e0000 */
[----:B------:R-:W3:Y:S01]  /*0fd0*/  LDCU UR8, c[0x0][UR8+0x2a4] ;  /* 0x00005480080877ac */ /* 0x000ee20008000800 */
[----:B------:R-:W3:Y:S01]  /*0fe0*/  S2UR UR9, SR_CgaCtaId ;  /* 0x00000000000979c3 */ /* 0x000ee20000008800 */
[----:B------:R-:W3:Y:S01]  /*0ff0*/  LDCU UR21, c[0x0][0xb24] ;  /* 0x00016480ff1577ac */ /* 0x000ee20008000800 */
[----:B------:R-:W3:Y:S01]  /*1000*/  LDCU UR42, c[0x0][0xb24] ;  /* 0x00016480ff2a77ac */ /* 0x000ee20008000800 */
[----:B-1----:R-:W-:Y:S01]  /*1010*/  I2FP.F32.U32 R3, UR16 ;  /* 0x0000001000037c45 */ /* 0x002fe20008201000 */
[----:B------:R-:W1:Y:S04]  /*1020*/  LDCU UR29, c[0x0][0xb30] ;  /* 0x00016600ff1d77ac */ /* 0x000e680008000800 */
[----:B--2---:R-:W-:Y:S01]  /*1030*/  FMUL R3, R3, UR5 ;  /* 0x0000000503037c20 */ /* 0x004fe20008400000 */
[----:B------:R-:W-:Y:S01]  /*1040*/  UMOV UR34, 0x5 ;  /* 0x0000000500227882 */ /* 0x000fe20000000000 */
[----:B----4-:R-:W-:-:S04]  /*1050*/  I2FP.F32.U32 R2, UR20 ;  /* 0x0000001400027c45 */ /* 0x010fc80008201000 */
[----:B------:R-:W2:Y:S01]  /*1060*/  F2I.U32.TRUNC.NTZ R3, R3 ;  /* 0x0000000300037305 */ /* 0x000ea2000020f000 */
[----:B---3--:R-:W-:Y:S01]  /*1070*/  FMUL R2, R2, UR4 ;  /* 0x0000000402027c20 */ /* 0x008fe20008400000 */
[----:B------:R-:W-:Y:S02]  /*1080*/  ULOP3.LUT UR5, UR9, 0x2, URZ, 0xc0, !UPT ;  /* 0x0000000209057892 */ /* 0x000fe4000f8ec0ff */
[----:B------:R-:W-:-:S04]  /*1090*/  ULOP3.LUT UR50, UR9, 0x1, URZ, 0xc0, !UPT ;  /* 0x0000000109327892 */ /* 0x000fc8000f8ec0ff */
[----:B------:R-:W3:Y:S01]  /*10a0*/  F2I.U32.TRUNC.NTZ R2, R2 ;  /* 0x0000000200027305 */ /* 0x000ee2000020f000 */
[----:B------:R-:W-:Y:S02]  /*10b0*/  UISETP.GT.U32.AND UP0, UPT, UR5, 0xffff, UPT ;  /* 0x0000ffff0500788c */ /* 0x000fe4000bf04070 */
[----:B------:R-:W-:Y:S02]  /*10c0*/  UISETP.GT.U32.AND UP1, UPT, UR50, 0xffff, UPT ;  /* 0x0000ffff3200788c */ /* 0x000fe4000bf24070 */
[----:B------:R-:W-:Y:S01]  /*10d0*/  USEL UR26, UR5, 0xffff, !UP0 ;  /* 0x0000ffff051a7887 */ /* 0x000fe2000c000000 */
[----:B--2---:R-:W-:Y:S01]  /*10e0*/  R2UR UR4, R3 ;  /* 0x00000000030472ca */ /* 0x004fe200000e0000 */
[----:B------:R-:W-:Y:S02]  /*10f0*/  USHF.R.U32.HI UR32, URZ, 0x1, UR9 ;  /* 0x00000001ff207899 */ /* 0x000fe40008011609 */
[----:B------:R-:W-:Y:S02]  /*1100*/  USHF.L.U32 UR31, UR9, 0x9, URZ ;  /* 0x00000009091f7899 */ /* 0x000fe400080006ff */
[----:B------:R-:W-:-:S02]  /*1110*/  USHF.L.U32 UR30, UR9, 0xb, URZ ;  /* 0x0000000b091e7899 */ /* 0x000fc400080006ff */
[----:B------:R-:W-:Y:S01]  /*1120*/  USEL UR27, UR50, 0xffff, !UP1 ;  /* 0x0000ffff321b7887 */ /* 0x000fe2000c800000 */
[----:B---3--:R-:W-:Y:S02]  /*1130*/  R2UR UR6, R2 ;  /* 0x00000000020672ca */ /* 0x008fe400000e0000 */
[----:B------:R-:W-:-:S03]  /*1140*/  PRMT R2, RZ, 0x7610, R2 ;  /* 0x00007610ff027816 */ /* 0x000fc60000000002 */
[----:B------:R-:W-:-:S04]  /*1150*/  UIADD3 UR5, UPT, UPT, -UR4, URZ, URZ ;  /* 0x000000ff04057290 */ /* 0x000fc8000fffe1ff */
[----:B------:R-:W-:-:S04]  /*1160*/  UIMAD UR5, UR7, UR5, UR16 ;  /* 0x00000005070572a4 */ /* 0x000fc8000f8e0210 */
[----:B------:R-:W-:Y:S02]  /*1170*/  UIADD3 UR4, UPT, UPT, -UR6, URZ, URZ ;  /* 0x000000ff06047290 */ /* 0x000fe4000fffe1ff */
[----:B------:R-:W-:Y:S02]  /*1180*/  IMAD.U32 R55, RZ, RZ, UR5 ;  /* 0x00000005ff377e24 */ /* 0x000fe4000f8e00ff */
[----:B------:R-:W-:-:S06]  /*1190*/  UIMAD UR4, UR8, UR4, UR20 ;  /* 0x00000004080472a4 */ /* 0x000fcc000f8e0214 */
[----:B------:R-:W-:Y:S01]  /*11a0*/  IMAD.U32 R54, RZ, RZ, UR4 ;  /* 0x00000004ff367e24 */ /* 0x000fe2000f8e00ff */
[----:B-1----:R-:W-:Y:S06]  /*11b0*/  BRA.U UP4, `(.L_x_18) ;  /* 0x0000000104447547 */ /* 0x002fec000b800000 */
[----:B------:R-:W-:Y:S02]  /*11c0*/  R2UR UR4, R54 ;  /* 0x00000000360472ca */ /* 0x000fe400000e0000 */
[----:B------:R-:W-:-:S11]  /*11d0*/  R2UR UR6, R55 ;  /* 0x00000000370672ca */ /* 0x000fd600000e0000 */
[----:B------:R-:W-:Y:S02]  /*11e0*/  UISETP.NE.AND UP0, UPT, UR4, URZ, UPT ;  /* 0x000000ff0400728c */ /* 0x000fe4000bf05270 */
[----:B------:R-:W-:Y:S02]  /*11f0*/  UISETP.NE.AND UP1, UPT, UR4, 0x1, UPT ;  /* 0x000000010400788c */ /* 0x000fe4000bf25270 */
[----:B------:R-:W-:Y:S02]  /*1200*/  UISETP.NE.AND UP2, UPT, UR6, URZ, UP0 ;  /* 0x000000ff0600728c */ /* 0x000fe40008745270 */
[----:B------:R-:W-:Y:S02]  /*1210*/  USEL UR4, URZ, 0x2, UP0 ;  /* 0x00000002ff047887 */ /* 0x000fe40008000000 */
[----:B------:R-:W-:Y:S02]  /*1220*/  USEL UR8, URZ, 0x1, UP2 ;  /* 0x00000001ff087887 */ /* 0x000fe40009000000 */
[----:B------:R-:W-:-:S02]  /*1230*/  UISETP.NE.AND UP2, UPT, UR6, URZ, UPT ;  /* 0x000000ff0600728c */ /* 0x000fc4000bf45270 */
[----:B------:R-:W-:Y:S02]  /*1240*/  USEL UR5, URZ, 0x4, UP1 ;  /* 0x00000004ff057887 */ /* 0x000fe40008800000 */
[----:B------:R-:W-:Y:S02]  /*1250*/  UISETP.NE.AND UP0, UPT, UR6, 0x1, UPT ;  /* 0x000000010600788c */ /* 0x000fe4000bf05270 */
[----:B------:R-:W-:Y:S02]  /*1260*/  USEL UR6, URZ, 0x8, UP1 ;  /* 0x00000008ff067887 */ /* 0x000fe40008800000 */
[----:B------:R-:W-:Y:S02]  /*1270*/  USEL UR7, UR5, 0x4, UP2 ;  /* 0x0000000405077887 */ /* 0x000fe40009000000 */
[----:B------:R-:W-:Y:S02]  /*1280*/  USEL UR4, UR4, 0x2, UP0 ;  /* 0x0000000204047887 */ /* 0x000fe40008000000 */
[----:B------:R-:W-:-:S02]  /*1290*/  USEL UR5, UR6, 0x8, UP0 ;  /* 0x0000000806057887 */ /* 0x000fc40008000000 */
[----:B------:R-:W-:-:S04]  /*12a0*/  UIADD3 UR4, UPT, UPT, UR4, UR7, UR8 ;  /* 0x0000000704047290 */ /* 0x000fc8000fffe008 */
[----:B------:R-:W-:-:S06]  /*12b0*/  UIADD3 UR4, UPT, UPT, UR4, UR5, URZ ;  /* 0x0000000504047290 */ /* 0x000fcc000fffe0ff */
[----:B------:R-:W-:-:S07]  /*12c0*/  IMAD.U32 R2, RZ, RZ, UR4 ;  /* 0x00000004ff027e24 */ /* 0x000fce000f8e00ff */
.L_x_18:
[----:B------:R-:W1:Y:S01]  /*12d0*/  S2UR UR36, SR_CTAID.Z ;  /* 0x00000000002479c3 */ /* 0x000e620000002700 */
[----:B------:R-:W-:Y:S01]  /*12e0*/  UISETP.GE.AND UP0, UPT, UR21, 0x1, UPT ;  /* 0x000000011500788c */ /* 0x000fe2000bf06270 */
[----:B------:R-:W-:-:S08]  /*12f0*/  UMOV UR33, 0x3 ;  /* 0x0000000300217882 */ /* 0x000fd00000000000 */
[----:B------:R-:W-:Y:S05]  /*1300*/  BRA.U !UP0, `(.L_x_19) ;  /* 0x0000000108d47547 */ /* 0x000fea000b800000 */
[----:B------:R-:W2:Y:S01]  /*1310*/  LDCU.128 UR12, c[0x0][0xb10] ;  /* 0x00016200ff0c77ac */ /* 0x000ea20008000c00 */
[----:B------:R-:W3:Y:S01]  /*1320*/  LDCU UR6, c[0x0][0x370] ;  /* 0x00006e00ff0677ac */ /* 0x000ee20008000800 */
[----:B------:R-:W4:Y:S01]  /*1330*/  LDCU UR5, c[0x0][0x374] ;  /* 0x00006e80ff0577ac */ /* 0x000f220008000800 */
[----:B------:R-:W1:Y:S01]  /*1340*/  LDCU UR28, c[0x0][0xb0c] ;  /* 0x00016180ff1c77ac */ /* 0x000e620008000800 */
[----:B------:R-:W1:Y:S01]  /*1350*/  LDCU UR4, c[0x0][0xb20] ;  /* 0x00016400ff0477ac */ /* 0x000e620008000800 */
[----:B------:R-:W1:Y:S01]  /*1360*/  LDCU.64 UR8, c[0x0][0xb28] ;  /* 0x00016500ff0877ac */ /* 0x000e620008000a00 */
[----:B--2---:R-:W-:Y:S02]  /*1370*/  UISETP.NE.AND UP0, UPT, UR14, 0x1, UPT ;  /* 0x000000010e00788c */ /* 0x004fe4000bf05270 */
[----:B----4-:R-:W-:Y:S02]  /*1380*/  UIMAD.WIDE.U32 UR10, UR5, UR15, URZ ;  /* 0x0000000f050a72a5 */ /* 0x010fe4000f8e00ff */
[----:B---3--:R-:W-:-:S02]  /*1390*/  UIMAD.WIDE.U32 UR22, UR6, UR12, URZ ;  /* 0x0000000c061672a5 */ /* 0x008fc4000f8e00ff */
[----:B-1----:R-:W-:Y:S02]  /*13a0*/  UISETP.NE.AND UP1, UPT, UR28, 0x1, UPT ;  /* 0x000000011c00788c */ /* 0x002fe4000bf25270 */
[----:B------:R-:W-:Y:S01]  /*13b0*/  UISETP.NE.AND UP2, UPT, UR21, 0x1, UPT ;  /* 0x000000011500788c */ /* 0x000fe2000bf45270 */
[----:B------:R-:W-:Y:S02]  /*13c0*/  UMOV UR10, UR11 ;  /* 0x0000000b000a7c82 */ /* 0x000fe40008000000 */
[----:B------:R-:W-:Y:S01]  /*13d0*/  UMOV UR22, UR23 ;  /* 0x0000001700167c82 */ /* 0x000fe20008000000 */
[----:B------:R-:W-:Y:S02]  /*13e0*/  @UP0 USHF.R.U32.HI UR5, URZ, UR4, UR10 ;  /* 0x00000004ff050299 */ /* 0x000fe4000801160a */
[----:B------:R-:W-:Y:S02]  /*13f0*/  UIMAD.WIDE.U32 UR24, UR20, UR15, URZ ;  /* 0x0000000f141872a5 */ /* 0x000fe4000f8e00ff */
[----:B------:R-:W-:-:S02]  /*1400*/  UIMAD.WIDE.U32 UR10, UR5, UR8, URZ ;  /* 0x00000008050a72a5 */ /* 0x000fc4000f8e00ff */
[----:B------:R-:W-:Y:S02]  /*1410*/  @UP1 USHF.R.U32.HI UR6, URZ, UR13, UR22 ;  /* 0x0000000dff061299 */ /* 0x000fe40008011616 */
[----:B------:R-:W-:Y:S02]  /*1420*/  UIMAD.WIDE.U32 UR18, UR16, UR12, URZ ;  /* 0x0000000c101272a5 */ /* 0x000fe4000f8e00ff */
[----:B------:R-:W-:Y:S01]  /*1430*/  UIMAD.WIDE.U32 UR22, UR6, UR8, URZ ;  /* 0x00000008061672a5 */ /* 0x000fe2000f8e00ff */
[----:B------:R-:W-:Y:S01]  /*1440*/  UMOV UR24, UR25 ;  /* 0x0000001900187c82 */ /* 0x000fe20008000000 */
[----:B------:R-:W-:Y:S01]  /*1450*/  UMOV UR10, UR11 ;  /* 0x0000000b000a7c82 */ /* 0x000fe20008000000 */
[----:B------:R-:W-:Y:S02]  /*1460*/  USHF.R.U32.HI UR24, URZ, UR4, UR24 ;  /* 0x00000004ff187299 */ /* 0x000fe40008011618 */
[----:B------:R-:W-:Y:S02]  /*1470*/  @UP2 USHF.R.U32.HI UR5, URZ, UR9, UR10 ;  /* 0x00000009ff052299 */ /* 0x000fe4000801160a */
[----:B------:R-:W-:Y:S01]  /*1480*/  UMOV UR7, UR23 ;  /* 0x0000001700077c82 */ /* 0x000fe20008000000 */
[----:B------:R-:W-:Y:S01]  /*1490*/  UMOV UR18, UR19 ;  /* 0x0000001300127c82 */ /* 0x000fe20008000000 */
[----:B------:R-:W-:-:S02]  /*14a0*/  @UP2 USHF.R.U32.HI UR6, URZ, UR9, UR7 ;  /* 0x00000009ff062299 */ /* 0x000fc40008011607 */
[----:B------:R-:W-:Y:S02]  /*14b0*/  USHF.R.U32.HI UR18, URZ, UR13, UR18 ;  /* 0x0000000dff127299 */ /* 0x000fe40008011612 */
[----:B------:R-:W-:Y:S02]  /*14c0*/  USEL UR4, UR20, UR24, !UP0 ;  /* 0x0000001814047287 */ /* 0x000fe4000c000000 */
[----:B------:R-:W-:Y:S02]  /*14d0*/  UIMAD UR7, UR5, UR21, URZ ;  /* 0x00000015050772a4 */ /* 0x000fe4000f8e02ff */
[----:B------:R-:W-:Y:S02]  /*14e0*/  USEL UR5, UR16, UR18, !UP1 ;  /* 0x0000001210057287 */ /* 0x000fe4000c800000 */
[----:B------:R-:W-:Y:S02]  /*14f0*/  UIMAD UR12, UR6, UR21, URZ ;  /* 0x00000015060c72a4 */ /* 0x000fe4000f8e02ff */
[----:B------:R-:W-:-:S02]  /*1500*/  UISETP.GE.AND UP0, UPT, UR4, UR7, UPT ;  /* 0x000000070400728c */ /* 0x000fc4000bf06270 */
[----:B------:R-:W-:Y:S02]  /*1510*/  UIMAD.WIDE.U32 UR10, UR4, UR8, URZ ;  /* 0x00000008040a72a5 */ /* 0x000fe4000f8e00ff */
[----:B------:R-:W-:Y:S02]  /*1520*/  UISETP.GE.OR UP0, UPT, UR5, UR12, UP0 ;  /* 0x0000000c0500728c */ /* 0x000fe40008706670 */
[----:B------:R-:W-:Y:S02]  /*1530*/  UIMAD.WIDE.U32 UR12, UR5, UR8, URZ ;  /* 0x00000008050c72a5 */ /* 0x000fe4000f8e00ff */
[----:B------:R-:W-:Y:S01]  /*1540*/  UIADD3 UR10, UPT, UPT, -UR4, URZ, URZ ;  /* 0x000000ff040a7290 */ /* 0x000fe2000fffe1ff */
[----:B------:R-:W-:Y:S01]  /*1550*/  UMOV UR8, UR11 ;  /* 0x0000000b00087c82 */ /* 0x000fe20008000000 */
[----:B------:R-:W-:Y:S02]  /*1560*/  UIADD3 UR11, UPT, UPT, -UR5, URZ, URZ ;  /* 0x000000ff050b7290 */ /* 0x000fe4000fffe1ff */
[----:B------:R-:W-:-:S03]  /*1570*/  USHF.R.U32.HI UR8, URZ, UR9, UR8 ;  /* 0x00000009ff087299 */ /* 0x000fc60008011608 */
[----:B------:R-:W-:Y:S01]  /*1580*/  @!UP0 UMOV UR7, UR13 ;  /* 0x0000000d00078c82 */ /* 0x000fe20008000000 */
[----:B------:R-:W-:Y:S02]  /*1590*/  UIMAD UR20, UR14, UR10, UR20 ;  /* 0x0000000a0e1472a4 */ /* 0x000fe4000f8e0214 */
[----:B------:R-:W-:Y:S02]  /*15a0*/  USEL UR8, UR4, UR8, !UP2 ;  /* 0x0000000804087287 */ /* 0x000fe4000d000000 */
[----:B------:R-:W-:Y:S02]  /*15b0*/  @!UP0 USHF.R.U32.HI UR7, URZ, UR9, UR7 ;  /* 0x00000009ff078299 */ /* 0x000fe40008011607 */
[----:B------:R-:W-:Y:S02]  /*15c0*/  UIADD3 UR9, UPT, UPT, -UR8, URZ, URZ ;  /* 0x000000ff08097290 */ /* 0x000fe4000fffe1ff */
[----:B------:R-:W-:Y:S02]  /*15d0*/  @!UP0 USEL UR7, UR5, UR7, !UP2 ;  /* 0x0000000705078287 */ /* 0x000fe4000d000000 */
[----:B------:R-:W-:-:S02]  /*15e0*/  UIMAD UR9, UR21, UR9, UR4 ;  /* 0x00000009150972a4 */ /* 0x000fc4000f8e0204 */
[----:B------:R-:W-:Y:S02]  /*15f0*/  @!UP0 UIADD3 UR8, UPT, UPT, UR8, -UR7, URZ ;  /* 0x8000000708088290 */ /* 0x000fe4000fffe0ff */
[----:B------:R-:W-:Y:S02]  /*1600*/  @!UP0 UIMAD UR6, UR9, UR6, UR7 ;  /* 0x00000006090682a4 */ /* 0x000fe4000f8e0207 */
[----:B------:R-:W-:Y:S02]  /*1610*/  @!UP0 UIMAD UR4, UR8, UR21, UR5 ;  /* 0x00000015080482a4 */ /* 0x000fe4000f8e0205 */
[----:B------:R-:W-:Y:S02]  /*1620*/  UIMAD UR16, UR28, UR11, UR16 ;  /* 0x0000000b1c1072a4 */ /* 0x000fe4000f8e0210 */
[----:B------:R-:W-:Y:S01]  /*1630*/  UIMAD UR20, UR4, UR14, UR20 ;  /* 0x0000000e041472a4 */ /* 0x000fe2000f8e0214 */
[----:B------:R-:W-:Y:S02]  /*1640*/  @!UP0 UMOV UR5, UR6 ;  /* 0x0000000600058c82 */ /* 0x000fe40008000000 */
[----:B------:R-:W-:-:S12]  /*1650*/  UIMAD UR16, UR5, UR28, UR16 ;  /* 0x0000001c051072a4 */ /* 0x000fd8000f8e0210 */
.L_x_19:
[----:B------:R-:W-:Y:S02]  /*1660*/  UISETP.NE.AND UP1, UPT, UR29, 0x1, UPT ;  /* 0x000000011d00788c */ /* 0x000fe4000bf25270 */
[----:B------:R-:W-:Y:S02]  /*1670*/  ULOP3.LUT UR27, UR27, 0xffff, URZ, 0xc0, !UPT ;  /* 0x0000ffff1b1b7892 */ /* 0x000fe4000f8ec0ff */
[----:B------:R-:W-:Y:S02]  /*1680*/  ULOP3.LUT UR26, UR26, 0xffff, URZ, 0xc0, !UPT ;  /* 0x0000ffff1a1a7892 */ /* 0x000fe4000f8ec0ff */
[----:B------:R-:W-:Y:S02]  /*1690*/  UISETP.NE.AND UP0, UPT, UR17, 0x2, UPT ;  /* 0x000000021100788c */ /* 0x000fe4000bf05270 */
[----:B------:R-:W-:Y:S02]  /*16a0*/  ULOP3.LUT UR31, UR31, 0x400, URZ, 0xc0, !UPT ;  /* 0x000004001f1f7892 */ /* 0x000fe4000f8ec0ff */
[----:B------:R-:W-:-:S02]  /*16b0*/  ULOP3.LUT UR30, UR30, 0x800, URZ, 0xc0, !UPT ;  /* 0x000008001e1e7892 */ /* 0x000fc4000f8ec0ff */
[----:B------:R-:W-:Y:S02]  /*16c0*/  USHF.L.U32 UR27, UR34, UR27, URZ ;  /* 0x0000001b221b7299 */ /* 0x000fe400080006ff */
[----:B------:R-:W-:Y:S01]  /*16d0*/  USHF.L.U32 UR26, UR33, UR26, URZ ;  /* 0x0000001a211a7299 */ /* 0x000fe200080006ff */
[----:B------:R-:W-:Y:S11]  /*16e0*/  BRA.U UP1, `(.L_x_20) ;  /* 0x0000000101447547 */ /* 0x000ff6000b800000 */
[----:B------:R-:W2:Y:S01]  /*16f0*/  LDCU.128 UR8, c[0x0][0xb10] ;  /* 0x00016200ff0877ac */ /* 0x000ea20008000c00 */
[----:B------:R-:W3:Y:S01]  /*1700*/  LDCU UR12, c[0x0][0xb0c] ;  /* 0x00016180ff0c77ac */ /* 0x000ee20008000800 */
[----:B------:R-:W4:Y:S01]  /*1710*/  LDCU UR13, c[0x0][0xb20] ;  /* 0x00016400ff0d77ac */ /* 0x000f220008000800 */
[----:B--2---:R-:W-:Y:S02]  /*1720*/  UIMAD.WIDE.U32 UR6, UR16, UR8, URZ ;  /* 0x00000008100672a5 */ /* 0x004fe4000f8e00ff */
[----:B------:R-:W-:Y:S02]  /*1730*/  UIMAD.WIDE.U32 UR4, UR20, UR11, URZ ;  /* 0x0000000b140472a5 */ /* 0x000fe4000f8e00ff */
[----:B---3--:R-:W-:Y:S02]  /*1740*/  UISETP.NE.AND UP2, UPT, UR12, 0x1, UPT ;  /* 0x000000010c00788c */ /* 0x008fe4000bf45270 */
[----:B------:R-:W-:Y:S01]  /*1750*/  UISETP.NE.AND UP1, UPT, UR10, 0x1, UPT ;  /* 0x000000010a00788c */ /* 0x000fe2000bf25270 */
[----:B------:R-:W-:-:S02]  /*1760*/  UMOV UR6, UR7 ;  /* 0x0000000700067c82 */ /* 0x000fc40008000000 */
[----:B------:R-:W-:Y:S01]  /*1770*/  UMOV UR4, UR5 ;  /* 0x0000000500047c82 */ /* 0x000fe20008000000 */
[----:B------:R-:W-:Y:S02]  /*1780*/  USHF.R.U32.HI UR6, URZ, UR9, UR6 ;  /* 0x00000009ff067299 */ /* 0x000fe40008011606 */
[----:B----4-:R-:W-:Y:S02]  /*1790*/  USHF.R.U32.HI UR4, URZ, UR13, UR4 ;  /* 0x0000000dff047299 */ /* 0x010fe40008011604 */
[----:B------:R-:W-:Y:S02]  /*17a0*/  USEL UR5, UR16, UR6, !UP2 ;  /* 0x0000000610057287 */ /* 0x000fe4000d000000 */
[----:B------:R-:W-:-:S04]  /*17b0*/  USEL UR4, UR20, UR4, !UP1 ;  /* 0x0000000414047287 */ /* 0x000fc8000c800000 */
[----:B------:R-:W-:Y:S02]  /*17c0*/  UIADD3 UR6, UPT, UPT, UR5, -UR4, URZ ;  /* 0x8000000405067290 */ /* 0x000fe4000fffe0ff */
[----:B------:R-:W-:Y:S02]  /*17d0*/  UIADD3 UR4, UPT, UPT, -UR5, UR4, URZ ;  /* 0x0000000405047290 */ /* 0x000fe4000fffe1ff */
[----:B------:R-:W-:Y:S02]  /*17e0*/  UIMAD UR20, UR6, UR10, UR20 ;  /* 0x0000000a061472a4 */ /* 0x000fe4000f8e0214 */
[----:B------:R-:W-:-:S12]  /*17f0*/  UIMAD UR16, UR4, UR12, UR16 ;  /* 0x0000000c041072a4 */ /* 0x000fd8000f8e0210 */
.L_x_20:
[----:B------:R-:W-:Y:S05]  /*1800*/  BRA.U !UP5, `(.L_x_21) ;  /* 0x000000010d0c7547 */ /* 0x000fea000b800000 */
[----:B------:R-:W-:Y:S01]  /*1810*/  UCGABAR_WAIT ;  /* 0x0000000000007dc7 */ /* 0x000fe20008000000 */
[----:B------:R-:W-:Y:S01]  /*1820*/  CCTL.IVALL ;  /* 0x00000000ff00798f */ /* 0x000fe20002000000 */
[----:B------:R-:W-:Y:S05]  /*1830*/  BRA `(.L_x_22) ;  /* 0x0000000000047947 */ /* 0x000fea0003800000 */
.L_x_21:
[----:B------:R-:W-:Y:S06]  /*1840*/  BAR.SYNC.DEFER_BLOCKING 0x0 ;  /* 0x0000000000007b1d */ /* 0x000fec0000010000 */
.L_x_22:
[----:B------:R-:W-:Y:S05]  /*1850*/  BRA.U UP0, `(.L_x_23) ;  /* 0x00000015006c7547 */ /* 0x000fea000b800000 */
[----:B------:R-:W2:Y:S01]  /*1860*/  LDCU UR7, c[0x0][0x38c] ;  /* 0x00007180ff0777ac */ /* 0x000ea20008000800 */
[----:B------:R-:W3:Y:S01]  /*1870*/  S2UR UR8, SR_CgaCtaId ;  /* 0x00000000000879c3 */ /* 0x000ee20000008800 */
[----:B------:R-:W-:Y:S01]  /*1880*/  PLOP3.LUT P1, PT, PT, PT, UP3, 0x80, 0x8 ;  /* 0x000000000008781c */ /* 0x000fe20003f2f038 */
[----:B------:R-:W-:Y:S01]  /*1890*/  IMAD.MOV.U32 R12, RZ, RZ, 0x1 ;  /* 0x00000001ff0c7424 */ /* 0x000fe200078e00ff */
[----:B------:R-:W-:Y:S01]  /*18a0*/  UISETP.NE.AND UP0, UPT, UR17, URZ, UPT ;  /* 0x000000ff1100728c */ /* 0x000fe2000bf05270 */
[----:B------:R-:W-:Y:S01]  /*18b0*/  ISETP.EQ.OR P2, PT, R0, RZ, P3 ;  /* 0x000000ff0000720c */ /* 0x000fe20001f42670 */
[----:B------:R-:W-:Y:S01]  /*18c0*/  UMOV UR21, 0x400 ;  /* 0x0000040000157882 */ /* 0x000fe20000000000 */
[----:B------:R-:W-:Y:S01]  /*18d0*/  USHF.L.U32 UR5, UR32, 0x5, URZ ;  /* 0x0000000520057899 */ /* 0x000fe200080006ff */
[----:B------:R-:W-:Y:S01]  /*18e0*/  PLOP3.LUT P1, PT, P1, PT, PT, 0x8, 0x80 ;  /* 0x000000000080781c */ /* 0x000fe20000f2e170 */
[----:B------:R-:W-:Y:S01]  /*18f0*/  USEL UR25, UR48, 0x2, UP0 ;  /* 0x0000000230197887 */ /* 0x000fe20008000000 */
[----:B------:R-:W-:Y:S01]  /*1900*/  CS2R R10, SRZ ;  /* 0x00000000000a7805 */ /* 0x000fe2000001ff00 */
[----:B------:R-:W-:Y:S01]  /*1910*/  IMAD.MOV.U32 R9, RZ, RZ, RZ ;  /* 0x000000ffff097224 */ /* 0x000fe200078e00ff */
[----:B------:R-:W4:Y:S01]  /*1920*/  LDCU UR43, c[0x0][0x370] ;  /* 0x00006e00ff2b77ac */ /* 0x000f220008000800 */
[----:B------:R-:W-:Y:S01]  /*1930*/  IMAD.MOV.U32 R8, RZ, RZ, 0x1 ;  /* 0x00000001ff087424 */ /* 0x000fe200078e00ff */
[----:B------:R-:W1:Y:S01]  /*1940*/  LDCU.64 UR28, c[0x0][0x348] ;  /* 0x00006900ff1c77ac */ /* 0x000e620008000a00 */
[----:B--2---:R-:W-:-:S02]  /*1950*/  UIADD3 UR6, UPT, UPT, UR7, 0x1f, URZ ;  /* 0x0000001f07067890 */ /* 0x004fc4000fffe0ff */
[----:B------:R-:W-:Y:S02]  /*1960*/  UIADD3 UR49, UPT, UPT, UR7, 0x3e, URZ ;  /* 0x0000003e07317890 */ /* 0x000fe4000fffe0ff */
[----:B------:R-:W-:Y:S02]  /*1970*/  USHF.R.S32.HI UR4, URZ, 0x1f, UR6 ;  /* 0x0000001fff047899 */ /* 0x000fe40008011406 */
[----:B---3--:R-:W-:Y:S02]  /*1980*/  ULEA UR21, UR8, UR21, 0x18 ;  /* 0x0000001508157291 */ /* 0x008fe4000f8ec0ff */
[----:B------:R-:W-:Y:S02]  /*1990*/  ULEA.HI UR4, UR4, UR6, URZ, 0x5 ;  /* 0x0000000604047291 */ /* 0x000fe4000f8f28ff */
[----:B------:R-:W-:Y:S02]  /*19a0*/  UIADD3 UR6, UPT, UPT, UR7, -0x1, URZ ;  /* 0xffffffff07067890 */ /* 0x000fe4000fffe0ff */
[----:B------:R-:W-:-:S02]  /*19b0*/  USHF.R.S32.HI UR45, URZ, 0x5, UR4 ;  /* 0x00000005ff2d7899 */ /* 0x000fc40008011404 */
[----:B------:R-:W-:Y:S02]  /*19c0*/  UISETP.GE.U32.AND UP1, UPT, UR6, -0x3f, UPT ;  /* 0xffffffc10600788c */ /* 0x000fe4000bf26070 */
[----:B------:R-:W-:Y:S02]  /*19d0*/  UISETP.LT.U32.AND UP0, UPT, UR45, 0x8, UPT ;  /* 0x000000082d00788c */ /* 0x000fe4000bf01070 */
[----:B------:R-:W-:Y:S02]  /*19e0*/  ULEA UR38, UR31, UR21, 0x2 ;  /* 0x000000151f267291 */ /* 0x000fe4000f8e10ff */
[----:B------:R-:W-:Y:S02]  /*19f0*/  USEL UR44, UR45, 0x8, UP0 ;  /* 0x000000082d2c7887 */ /* 0x000fe40008000000 */
[----:B------:R-:W-:Y:S02]  /*1a00*/  ULEA UR37, UR30, UR21, 0x2 ;  /* 0x000000151e257291 */ /* 0x000fe4000f8e10ff */
[----:B------:R-:W-:-:S02]  /*1a10*/  UIADD3 UR24, UPT, UPT, UR44, -0x1, URZ ;  /* 0xffffffff2c187890 */ /* 0x000fc4000fffe0ff */
[----:B------:R-:W-:Y:S01]  /*1a20*/  @UP1 UIADD3 UR24, UPT, UPT, UR44, URZ, URZ ;  /* 0x000000ff2c181290 */ /* 0x000fe2000fffe0ff */
[----:B------:R-:W2:Y:S01]  /*1a30*/  LDCU UR41, c[0x0][0x374] ;  /* 0x00006e80ff2977ac */ /* 0x000ea20008000800 */
[----:B------:R-:W-:Y:S02]  /*1a40*/  ULOP3.LUT UR47, UR5, 0x20, URZ, 0xe2, !UPT ;  /* 0x00000020052f7892 */ /* 0x000fe4000f8ee2ff */
[----:B------:R-:W-:Y:S02]  /*1a50*/  UIADD3 UR38, UPT, UPT, UR38, 0x8800, URZ ;  /* 0x0000880026267890 */ /* 0x000fe4000fffe0ff */
[----:B------:R-:W-:Y:S02]  /*1a60*/  UIADD3 UR37, UPT, UPT, UR37, 0x18800, URZ ;  /* 0x0001880025257890 */ /* 0x000fe4000fffe0ff */
[----:B------:R-:W-:Y:S02]  /*1a70*/  UIADD3 UR46, UPT, UPT, UR45, -UR44, URZ ;  /* 0x8000002c2d2e7290 */ /* 0x000fe4000fffe0ff */
[----:B------:R-:W-:Y:S01]  /*1a80*/  UIADD3 UR24, UPT, UPT, UR24, 0x1, URZ ;  /* 0x0000000118187890 */ /* 0x000fe2000fffe0ff */
[----:B-1--4-:R-:W-:-:S11]  /*1a90*/  UMOV UR7, URZ ;  /* 0x000000ff00077c82 */ /* 0x012fd60008000000 */
.L_x_43:
[----:B------:R-:W1:Y:S02]  /*1aa0*/  S2UR UR4, SR_CgaCtaId ;  /* 0x00000000000479c3 */ /* 0x000e640000008800 */
[----:B-1----:R-:W-:-:S09]  /*1ab0*/  UISETP.NE.AND UP0, UPT, UR4, URZ, UPT ;  /* 0x000000ff0400728c */ /* 0x002fd2000bf05270 */
[----:B------:R-:W-:Y:S05]  /*1ac0*/  BRA.U UP0, `(.L_x_24) ;  /* 0x0000000100287547 */ /* 0x000fea000b800000 */
[----:B------:R-:W-:Y:S02]  /*1ad0*/  LEA R0, R9, UR21, 0x3 ;  /* 0x0000001509007c11 */ /* 0x000fe4000f8e18ff */
[----:B------:R-:W-:-:S04]  /*1ae0*/  SHF.L.U32 R2, R8, 0x1f, RZ ;  /* 0x0000001f08027819 */ /* 0x000fc800000006ff */
[----:B------:R-:W1:Y:S02]  /*1af0*/  SYNCS.PHASECHK.TRANS64.TRYWAIT P0, [R0+URZ+0x140], R2 ;  /* 0x00014002000075a7 */ /* 0x000e6400080011ff */
[----:B-1----:R-:W-:Y:S05]  /*1b00*/  @!P0 BRA `(.L_x_25) ;  /* 0x0000006800e88947 */ /* 0x002fea0003800000 */
.L_x_143:
[----:B------:R-:W-:Y:S01]  /*1b10*/  VIADD R9, R9, 0x1 ;  /* 0x0000000109097836 */ /* 0x000fe20000000000 */
[----:B------:R1:W-:Y:S04]  /*1b20*/  SYNCS.ARRIVE.TRANS64.A1T0 RZ, [R0+URZ+0x130], RZ ;  /* 0x000130ff00ff79a7 */ /* 0x0003e800081000ff */
[----:B------:R-:W-:-:S04]  /*1b30*/  ISETP.NE.AND P0, PT, R9, 0x2, PT ;  /* 0x000000020900780c */ /* 0x000fc80003f05270 */
[----:B------:R-:W-:Y:S02]  /*1b40*/  SEL R9, R9, RZ, P0 ;  /* 0x000000ff09097207 */ /* 0x000fe40000000000 */
[----:B-1----:R-:W-:-:S04]  /*1b50*/  SEL R0, RZ, 0x1, P0 ;  /* 0x00000001ff007807 */ /* 0x002fc80000000000 */
[----:B------:R-:W-:-:S07]  /*1b60*/  LOP3.LUT R8, R8, R0, RZ, 0x3c, !PT ;  /* 0x0000000008087212 */ /* 0x000fce00078e3cff */
.L_x_24:
[----:B------:R-:W-:Y:S01]  /*1b70*/  ULEA UR4, UR7, UR21, 0x3 ;  /* 0x0000001507047291 */ /* 0x000fe2000f8e18ff */
[----:B------:R-:W-:Y:S01]  /*1b80*/  SHF.L.U32 R0, R12, 0x1f, RZ ;  /* 0x0000001f0c007819 */ /* 0x000fe200000006ff */
[----:B------:R-:W-:Y:S02]  /*1b90*/  UISETP.GE.U32.AND UP0, UPT, UR49, 0x3f, UPT ;  /* 0x0000003f3100788c */ /* 0x000fe4000bf06070 */
[----:B------:R-:W-:Y:S02]  /*1ba0*/  ULEA UR11, UR20, UR50, 0x1 ;  /* 0x00000032140b7291 */ /* 0x000fe4000f8e08ff */
[----:B------:R-:W-:Y:S02]  /*1bb0*/  ULEA UR35, UR16, UR47, 0x6 ;  /* 0x0000002f10237291 */ /* 0x000fe4000f8e30ff */
[----:B------:R-:W-:Y:S01]  /*1bc0*/  USHF.L.U32 UR11, UR11, 0x6, URZ ;  /* 0x000000060b0b7899 */ /* 0x000fe200080006ff */
[----:B------:R1:W3:Y:S01]  /*1bd0*/  SYNCS.PHASECHK.TRANS64.TRYWAIT P0, [UR4+0x40], R0 ;  /* 0x00004000ff0075a7 */ /* 0x0002e20008001104 */
[----:B------:R-:W-:Y:S01]  /*1be0*/  UMOV UR6, URZ ;  /* 0x000000ff00067c82 */ /* 0x000fe20008000000 */
[----:B------:R-:W-:Y:S09]  /*1bf0*/  BRA.U !UP0, `(.L_x_26) ;  /* 0x0000000108c87547 */ /* 0x000ff2000b800000 */
[----:B------:R-:W-:Y:S01]  /*1c00*/  UMOV UR13, URZ ;  /* 0x000000ff000d7c82 */ /* 0x000fe20008000000 */
[----:B------:R-:W-:-:S05]  /*1c10*/  UMOV UR4, UR7 ;  /* 0x0000000700047c82 */ /* 0x000fca0008000000 */
.L_x_32:
[----:B------:R-:W-:Y:S01]  /*1c20*/  ULEA UR33, UR4, UR21, 0x3 ;  /* 0x0000001504217291 */ /* 0x000fe2000f8e18ff */
[----:B---3--:R-:W-:Y:S01]  /*1c30*/  @!P3 MOV R2, 0x6000 ;  /* 0x000060000002b802 */ /* 0x008fe20000000f00 */
[----:B-1-3--:R-:W-:Y:S10]  /*1c40*/  @P0 BRA `(.L_x_27) ;  /* 0x00000000000c0947 */ /* 0x00aff40003800000 */
[----:B------:R-:W-:-:S04]  /*1c50*/  SHF.L.U32 R3, R12, 0x1f, RZ ;  /* 0x0000001f0c037819 */ /* 0x000fc800000006ff */
[----:B------:R-:W3:Y:S02]  /*1c60*/  SYNCS.PHASECHK.TRANS64.TRYWAIT P0, [UR33+0x40], R3 ;  /* 0x00004003ff0075a7 */ /* 0x000ee40008001121 */
[----:B---3--:R-:W-:Y:S05]  /*1c70*/  @!P0 BRA `(.L_x_28) ;  /* 0x0000006800a08947 */ /* 0x008fea0003800000 */
.L_x_27:
[----:B------:R3:W-:Y:S01]  /*1c80*/  @!P3 SYNCS.ARRIVE.TRANS64 RZ, [UR33], R2 ;  /* 0x00000002ffffb9a7 */ /* 0x0007e20008000021 */
[----:B------:R-:W-:-:S04]  /*1c90*/  ULOP3.LUT UR5, UR25, 0x2, URZ, 0xfc, !UPT ;  /* 0x0000000219057892 */ /* 0x000fc8000f8efcff */
[----:B------:R-:W-:-:S09]  /*1ca0*/  UISETP.NE.AND UP0, UPT, UR5, 0x2, UPT ;  /* 0x000000020500788c */ /* 0x000fd2000bf05270 */
[----:B------:R-:W-:Y:S05]  /*1cb0*/  BRA.U UP0, `(.L_x_29) ;  /* 0x0000000100047547 */ /* 0x000fea000b800000 */
[----:B--2---:R-:W-:Y:S05]  /*1cc0*/  BPT.TRAP 0x1 ;  /* 0x000000040000795c */ /* 0x004fea0000300000 */
.L_x_29:
[----:B------:R-:W-:Y:S04]  /*1cd0*/  BSSY.RECONVERGENT B0, `(.L_x_30) ;  /* 0x0000003000007945 */ /* 0x000fe80003800200 */
[----:B------:R-:W-:Y:S05]  /*1ce0*/  @P2 BRA `(.L_x_31) ;  /* 0x0000000000042947 */ /* 0x000fea0003800000 */
[----:B--2---:R-:W-:Y:S05]  /*1cf0*/  BPT.TRAP 0x1 ;  /* 0x000000040000795c */ /* 0x004fea0000300000 */
.L_x_31:
[----:B--2---:R-:W-:Y:S05]  /*1d00*/  BSYNC.RECONVERGENT B0 ;  /* 0x0000000000007941 */ /* 0x004fea0003800200 */
.L_x_30:
[----:B------:R-:W-:Y:S02]  /*1d10*/  UIADD3 UR5, UPT, UPT, UR4, 0x1, URZ ;  /* 0x0000000104057890 */ /* 0x000fe4000fffe0ff */
[----:B------:R-:W-:Y:S02]  /*1d20*/  USHF.L.U32 UR34, UR13, 0x5, URZ ;  /* 0x000000050d227899 */ /* 0x000fe400080006ff */
[----:B------:R-:W-:Y:S02]  /*1d30*/  UISETP.NE.AND UP0, UPT, UR5, 0x8, UPT ;  /* 0x000000080500788c */ /* 0x000fe4000bf05270 */
[----:B------:R-:W-:Y:S02]  /*1d40*/  UIADD3 UR13, UPT, UPT, UR13, 0x1, URZ ;  /* 0x000000010d0d7890 */ /* 0x000fe4000fffe0ff */
[----:B------:R-:W-:Y:S02]  /*1d50*/  USEL UR6, URZ, 0x1, UP0 ;  /* 0x00000001ff067887 */ /* 0x000fe40008000000 */
[----:B------:R-:W-:-:S02]  /*1d60*/  USEL UR7, UR5, URZ, UP0 ;  /* 0x000000ff05077287 */ /* 0x000fc40008000000 */
[----:B------:R-:W-:Y:S02]  /*1d70*/  UIADD3 UR14, UP1, UPT, UR28, 0x80, URZ ;  /* 0x000000801c0e7890 */ /* 0x000fe4000ff3e0ff */
[----:B------:R-:W-:Y:S01]  /*1d80*/  ULEA UR5, UR7, UR21, 0x3 ;  /* 0x0000001507057291 */ /* 0x000fe2000f8e18ff */
[----:B------:R-:W-:Y:S01]  /*1d90*/  LOP3.LUT R12, R12, UR6, RZ, 0x3c, !PT ;  /* 0x000000060c0c7c12 */ /* 0x000fe2000f8e3cff */
[----:B------:R-:W-:Y:S02]  /*1da0*/  ULEA UR6, UR4, UR31, 0xb ;  /* 0x0000001f04067291 */ /* 0x000fe4000f8e58ff */
[----:B------:R-:W-:Y:S01]  /*1db0*/  UIADD3.X UR15, UPT, UPT, URZ, UR29, URZ, UP1, !UPT ;  /* 0x0000001dff0f7290 */ /* 0x000fe20008ffe4ff */
[----:B-1----:R-:W-:Y:S01]  /*1dc0*/  SHF.L.U32 R0, R12, 0x1f, RZ ;  /* 0x0000001f0c007819 */ /* 0x002fe200000006ff */
[----:B------:R-:W-:Y:S02]  /*1dd0*/  ULEA UR6, UR6, UR21, 0x2 ;  /* 0x0000001506067291 */ /* 0x000fe4000f8e10ff */
[----:B------:R-:W-:Y:S01]  /*1de0*/  UPRMT UR16, URZ, 0x5410, UR27 ;  /* 0x00005410ff107896 */ /* 0x000fe2000800001b */
[----:B------:R4:W1:Y:S01]  /*1df0*/  SYNCS.PHASECHK.TRANS64.TRYWAIT P0, [UR5+0x40], R0 ;  /* 0x00004000ff0075a7 */ /* 0x0008620008001105 */
[----:B------:R-:W-:-:S02]  /*1e00*/  ULEA UR5, UR4, UR30, 0xc ;  /* 0x0000001e04057291 */ /* 0x000fc4000f8e60ff */
[----:B------:R-:W-:Y:S02]  /*1e10*/  UIADD3 UR4, UP0, UPT, UR28, 0x180, URZ ;  /* 0x000001801c047890 */ /* 0x000fe4000ff1e0ff */
[----:B------:R-:W-:Y:S02]  /*1e20*/  ULEA UR5, UR5, UR21, 0x2 ;  /* 0x0000001505057291 */ /* 0x000fe4000f8e10ff */
[----:B------:R-:W-:Y:S02]  /*1e30*/  UIADD3 UR32, UPT, UPT, UR6, 0x8800, URZ ;  /* 0x0000880006207890 */ /* 0x000fe4000fffe0ff */
[----:B------:R-:W-:Y:S02]  /*1e40*/  UIADD3 UR8, UPT, UPT, UR5, 0x18800, URZ ;  /* 0x0001880005087890 */ /* 0x000fe4000fffe0ff */
[----:B------:R-:W-:Y:S02]  /*1e50*/  UIADD3.X UR5, UPT, UPT, URZ, UR29, URZ, UP0, !UPT ;  /* 0x0000001dff057290 */ /* 0x000fe400087fe4ff */
[----:B------:R-:W-:-:S02]  /*1e60*/  UISETP.NE.AND UP0, UPT, UR13, UR24, UPT ;  /* 0x000000180d00728c */ /* 0x000fc4000bf05270 */
[----:B------:R-:W-:Y:S01]  /*1e70*/  UPRMT UR6, URZ, 0x5410, UR26 ;  /* 0x00005410ff067896 */ /* 0x000fe2000800001a */
[----:B------:R-:W-:Y:S01]  /*1e80*/  UMOV UR18, 0x0 ;  /* 0x0000000000127882 */ /* 0x000fe20000000000 */
[----:B------:R-:W-:Y:S01]  /*1e90*/  UMOV UR19, 0x10000000 ;  /* 0x1000000000137882 */ /* 0x000fe20000000000 */
[----:B------:R-:W-:Y:S01]  /*1ea0*/  UMOV UR12, UR36 ;  /* 0x00000024000c7c82 */ /* 0x000fe20008000000 */
[----:B------:R-:W-:Y:S01]  /*1eb0*/  UMOV UR9, UR33 ;  /* 0x0000002100097c82 */ /* 0x000fe20008000000 */
[----:B------:R-:W-:Y:S01]  /*1ec0*/  UMOV UR10, UR34 ;  /* 0x00000022000a7c82 */ /* 0x000fe20008000000 */
[----:B------:R-:W-:Y:S03]  /*1ed0*/  UTMALDG.3D.MULTICAST [UR32], [UR14], UR16, desc[UR18] ;  /* 0x000012200e0073b4 */ /* 0x000fe60008011810 */
[----:B------:R2:W-:Y:S02]  /*1ee0*/  UTMALDG.3D.MULTICAST [UR8], [UR4], UR6, desc[UR18] ;  /* 0x00001208040073b4 */ /* 0x0005e40008011806 */
[----:B--2---:R-:W-:Y:S01]  /*1ef0*/  UMOV UR6, UR24 ;  /* 0x0000001800067c82 */ /* 0x004fe20008000000 */
[----:B------:R-:W-:Y:S01]  /*1f00*/  UMOV UR4, UR7 ;  /* 0x0000000700047c82 */ /* 0x000fe20008000000 */
[----:B----4-:R-:W-:Y:S05]  /*1f10*/  BRA.U UP0, `(.L_x_32) ;  /* 0xfffffffd00407547 */ /* 0x010fea000b83ffff */
.L_x_26:
[----:B------:R-:W-:Y:S01]  /*1f20*/  ULEA UR4, UR7, UR21, 0x3 ;  /* 0x0000001507047291 */ /* 0x000fe2000f8e18ff */
[----:B-1----:R-:W-:Y:S01]  /*1f30*/  SHF.L.U32 R0, R12, 0x1f, RZ ;  /* 0x0000001f0c007819 */ /* 0x002fe200000006ff */
[----:B------:R-:W-:Y:S01]  /*1f40*/  @!P1 SYNCS.ARRIVE.TRANS64.A1T0 RZ, [UR21+0xc8], RZ ;  /* 0x0000c8ffffff99a7 */ /* 0x000fe20008100015 */
[----:B------:R-:W-:-:S06]  /*1f50*/  UISETP.GT.AND UP0, UPT, UR45, UR44, UPT ;  /* 0x0000002c2d00728c */ /* 0x000fcc000bf04270 */
[----:B---3--:R1:W3:Y:S03]  /*1f60*/  SYNCS.PHASECHK.TRANS64.TRYWAIT P0, [UR4+0x40], R0 ;  /* 0x00004000ff0075a7 */ /* 0x0082e60008001104 */
[----:B------:R-:W-:Y:S05]  /*1f70*/  BRA.U !UP0, `(.L_x_33) ;  /* 0x0000000108bc7547 */ /* 0x000fea000b800000 */
[----:B------:R-:W-:Y:S01]  /*1f80*/  UIADD3 UR13, UPT, UPT, UR46, UR6, URZ ;  /* 0x000000062e0d7290 */ /* 0x000fe2000fffe0ff */
[----:B------:R-:W-:-:S11]  /*1f90*/  UMOV UR4, UR7 ;  /* 0x0000000700047c82 */ /* 0x000fd60008000000 */
.L_x_39:
[----:B------:R-:W-:Y:S01]  /*1fa0*/  ULEA UR17, UR4, UR21, 0x3 ;  /* 0x0000001504117291 */ /* 0x000fe2000f8e18ff */
[----:B---3--:R-:W-:Y:S01]  /*1fb0*/  @!P3 MOV R2, 0x6000 ;  /* 0x000060000002b802 */ /* 0x008fe20000000f00 */
[----:B-1-3--:R-:W-:Y:S10]  /*1fc0*/  @P0 BRA `(.L_x_34) ;  /* 0x00000000000c0947 */ /* 0x00aff40003800000 */
[----:B------:R-:W-:-:S04]  /*1fd0*/  SHF.L.U32 R3, R12, 0x1f, RZ ;  /* 0x0000001f0c037819 */ /* 0x000fc800000006ff */
[----:B------:R-:W3:Y:S02]  /*1fe0*/  SYNCS.PHASECHK.TRANS64.TRYWAIT P0, [UR17+0x40], R3 ;  /* 0x00004003ff0075a7 */ /* 0x000ee40008001111 */
[----:B---3--:R-:W-:Y:S05]  /*1ff0*/  @!P0 BRA `(.L_x_35) ;  /* 0x0000006400d88947 */ /* 0x008fea0003800000 */
.L_x_34:
[----:B------:R3:W-:Y:S01]  /*2000*/  @!P3 SYNCS.ARRIVE.TRANS64 RZ, [UR17], R2 ;  /* 0x00000002ffffb9a7 */ /* 0x0007e20008000011 */
[----:B------:R-:W-:-:S04]  /*2010*/  ULOP3.LUT UR5, UR25, 0x2, URZ, 0xfc, !UPT ;  /* 0x0000000219057892 */ /* 0x000fc8000f8efcff */
[----:B------:R-:W-:-:S09]  /*2020*/  UISETP.NE.AND UP0, UPT, UR5, 0x2, UPT ;  /* 0x000000020500788c */ /* 0x000fd2000bf05270 */
[----:B------:R-:W-:Y:S05]  /*2030*/  BRA.U UP0, `(.L_x_36) ;  /* 0x0000000100047547 */ /* 0x000fea000b800000 */
[----:B--2---:R-:W-:Y:S05]  /*2040*/  BPT.TRAP 0x1 ;  /* 0x000000040000795c */ /* 0x004fea0000300000 */
.L_x_36:
[----:B------:R-:W-:Y:S04]  /*2050*/  BSSY.RECONVERGENT B0, `(.L_x_37) ;  /* 0x0000003000007945 */ /* 0x000fe80003800200 */
[----:B------:R-:W-:Y:S05]  /*2060*/  @P2 BRA `(.L_x_38) ;  /* 0x0000000000042947 */ /* 0x000fea0003800000 */
[----:B--2---:R-:W-:Y:S05]  /*2070*/  BPT.TRAP 0x1 ;  /* 0x000000040000795c */ /* 0x004fea0000300000 */
.L_x_38:
[----:B--2---:R-:W-:Y:S05]  /*2080*/  BSYNC.RECONVERGENT B0 ;  /* 0x0000000000007941 */ /* 0x004fea0003800200 */
.L_x_37:
[----:B------:R-:W-:Y:S02]  /*2090*/  UIADD3 UR5, UPT, UPT, UR4, 0x1, URZ ;  /* 0x0000000104057890 */ /* 0x000fe4000fffe0ff */
[----:B------:R-:W-:Y:S02]  /*20a0*/  UIADD3 UR14, UP1, UPT, UR28, 0x80, URZ ;  /* 0x000000801c0e7890 */ /* 0x000fe4000ff3e0ff */
[----:B------:R-:W-:Y:S02]  /*20b0*/  UISETP.NE.AND UP0, UPT, UR5, 0x8, UPT ;  /* 0x000000080500788c */ /* 0x000fe4000bf05270 */
[----:B------:R-:W-:Y:S02]  /*20c0*/  ULEA UR16, UR4, UR38, 0xd ;  /* 0x0000002604107291 */ /* 0x000fe4000f8e68ff */
[----:B------:R-:W-:Y:S02]  /*20d0*/  USEL UR8, URZ, 0x1, UP0 ;  /* 0x00000001ff087887 */ /* 0x000fe40008000000 */
[----:B------:R-:W-:-:S02]  /*20e0*/  USEL UR7, UR5, URZ, UP0 ;  /* 0x000000ff05077287 */ /* 0x000fc40008000000 */
[----:B------:R-:W-:Y:S02]  /*20f0*/  UIADD3 UR22, UP0, UPT, UR28, 0x180, URZ ;  /* 0x000001801c167890 */ /* 0x000fe4000ff1e0ff */
[----:B------:R-:W-:Y:S01]  /*2100*/  ULEA UR5, UR7, UR21, 0x3 ;  /* 0x0000001507057291 */ /* 0x000fe2000f8e18ff */
[----:B------:R-:W-:Y:S01]  /*2110*/  LOP3.LUT R12, R12, UR8, RZ, 0x3c, !PT ;  /* 0x000000080c0c7c12 */ /* 0x000fe2000f8e3cff */
[----:B------:R-:W-:Y:S02]  /*2120*/  ULEA UR8, UR4, UR37, 0xe ;  /* 0x0000002504087291 */ /* 0x000fe4000f8e70ff */
[----:B------:R-:W-:Y:S01]  /*2130*/  USHF.L.U32 UR18, UR6, 0x5, URZ ;  /* 0x0000000506127899 */ /* 0x000fe200080006ff */
[----:B-1----:R-:W-:Y:S01]  /*2140*/  SHF.L.U32 R0, R12, 0x1f, RZ ;  /* 0x0000001f0c007819 */ /* 0x002fe200000006ff */
[----:B------:R-:W-:Y:S02]  /*2150*/  UPRMT UR4, URZ, 0x5410, UR27 ;  /* 0x00005410ff047896 */ /* 0x000fe4000800001b */
[----:B------:R-:W-:Y:S01]  /*2160*/  UIADD3.X UR15, UPT, UPT, URZ, UR29, URZ, UP1, !UPT ;  /* 0x0000001dff0f7290 */ /* 0x000fe20008ffe4ff */
[----:B------:R4:W1:Y:S01]  /*2170*/  SYNCS.PHASECHK.TRANS64.TRYWAIT P0, [UR5+0x40], R0 ;  /* 0x00004000ff0075a7 */ /* 0x0008620008001105 */
[----:B------:R-:W-:-:S02]  /*2180*/  UPRMT UR5, URZ, 0x5410, UR26 ;  /* 0x00005410ff057896 */ /* 0x000fc4000800001a */
[----:B------:R-:W-:Y:S01]  /*2190*/  UIADD3.X UR23, UPT, UPT, URZ, UR29, URZ, UP0, !UPT ;  /* 0x0000001dff177290 */ /* 0x000fe200087fe4ff */
[----:B------:R-:W-:Y:S01]  /*21a0*/  UMOV UR32, 0x0 ;  /* 0x0000000000207882 */ /* 0x000fe20000000000 */
[----:B------:R-:W-:Y:S01]  /*21b0*/  UMOV UR33, 0x10000000 ;  /* 0x1000000000217882 */ /* 0x000fe20000000000 */
[----:B------:R-:W-:Y:S01]  /*21c0*/  UMOV UR19, UR35 ;  /* 0x0000002300137c82 */ /* 0x000fe20008000000 */
[----:B------:R-:W-:Y:S01]  /*21d0*/  UMOV UR20, UR36 ;  /* 0x0000002400147c82 */ /* 0x000fe20008000000 */
[----:B------:R-:W-:Y:S01]  /*21e0*/  UMOV UR12, UR36 ;  /* 0x00000024000c7c82 */ /* 0x000fe20008000000 */
[----:B------:R-:W-:Y:S01]  /*21f0*/  UMOV UR9, UR17 ;  /* 0x0000001100097c82 */ /* 0x000fe20008000000 */
[----:B------:R-:W-:Y:S01]  /*2200*/  UMOV UR10, UR18 ;  /* 0x00000012000a7c82 */ /* 0x000fe20008000000 */
[----:B------:R2:W-:Y:S01]  /*2210*/  UTMALDG.3D.MULTICAST [UR16], [UR14], UR4, desc[UR32] ;  /* 0x000020100e0073b4 */ /* 0x0005e20008011804 */
[----:B------:R-:W-:-:S04]  /*2220*/  UIADD3 UR6, UPT, UPT, UR6, 0x1, URZ ;  /* 0x0000000106067890 */ /* 0x000fc8000fffe0ff */
[----:B------:R-:W-:Y:S01]  /*2230*/  UISETP.NE.AND UP0, UPT, UR6, UR13, UPT ;  /* 0x0000000d0600728c */ /* 0x000fe2000bf05270 */
[----:B------:R4:W-:Y:S01]  /*2240*/  UTMALDG.3D.MULTICAST [UR8], [UR22], UR5, desc[UR32] ;  /* 0x00002008160073b4 */ /* 0x0009e20008011805 */
[----:B--2---:R-:W-:-:S07]  /*2250*/  UMOV UR4, UR7 ;  /* 0x0000000700047c82 */ /* 0x004fce0008000000 */
[----:B----4-:R-:W-:Y:S05]  /*2260*/  BRA.U UP0, `(.L_x_39) ;  /* 0xfffffffd004c7547 */ /* 0x010fea000b83ffff */
.L_x_33:
[C---:B------:R-:W-:Y:S01]  /*2270*/  LEA R3, R11.reuse, UR21, 0x3 ;  /* 0x000000150b037c11 */ /* 0x040fe2000f8e18ff */
[----:B------:R-:W-:Y:S01]  /*2280*/  NOP ;  /* 0x0000000000007918 */ /* 0x000fe20000000000 */
[----:B-1----:R-:W-:Y:S02]  /*2290*/  SHF.L.U32 R0, R10, 0x1f, RZ ;  /* 0x0000001f0a007819 */ /* 0x002fe400000006ff */
[----:B------:R-:W-:Y:S02]  /*22a0*/  LEA R4, R11, UR21, 0x4 ;  /* 0x000000150b047c11 */ /* 0x000fe4000f8e20ff */
[----:B---3--:R-:W1:Y:S02]  /*22b0*/  SYNCS.PHASECHK.TRANS64.TRYWAIT P0, [R3+URZ+0xd0], R0 ;  /* 0x0000d000030075a7 */ /* 0x008e6400080011ff */
[----:B-1----:R-:W-:Y:S05]  /*22c0*/  @!P0 BRA `(.L_x_40) ;  /* 0x00000064003c8947 */ /* 0x002fea0003800000 */
.L_x_146:
[----:B------:R-:W3:Y:S01]  /*22d0*/  LDS.128 R4, [R4+0x160] ;  /* 0x0001600004047984 */ /* 0x000ee20000000c00 */
[----:B------:R-:W-:Y:S01]  /*22e0*/  UISETP.GE.AND UP0, UPT, UR42, 0x1, UPT ;  /* 0x000000012a00788c */ /* 0x000fe2000bf06270 */
[----:B------:R-:W-:Y:S01]  /*22f0*/  @!PT LDS RZ, [RZ] ;  /* 0x00000000fffff984 */ /* 0x000fe20000000800 */
[----:B------:R-:W-:Y:S01]  /*2300*/  @!PT LDS RZ, [RZ] ;  /* 0x00000000fffff984 */ /* 0x000fe20000000800 */
[----:B------:R-:W-:Y:S01]  /*2310*/  @!PT LDS RZ, [RZ] ;  /* 0x00000000fffff984 */ /* 0x000fe20000000800 */
[----:B------:R-:W-:Y:S01]  /*2320*/  @!PT LDS RZ, [RZ] ;  /* 0x00000000fffff984 */ /* 0x000fe20000000800 */
[----:B------:R4:W-:Y:S06]  /*2330*/  MEMBAR.ALL.CTA ;  /* 0x0000000000007992 */ /* 0x0009ec0000008000 */
[----:B----4-:R-:W4:Y:S01]  /*2340*/  FENCE.VIEW.ASYNC.S ;  /* 0x00000000000073c6 */ /* 0x010f220000000000 */
[----:B---3--:R-:W-:-:S13]  /*2350*/  LOP3.LUT P0, RZ, R6, 0x1, RZ, 0xc0, !PT ;  /* 0x0000000106ff7812 */ /* 0x008fda000780c0ff */
[----:B----4-:R-:W-:Y:S01]  /*2360*/  VOTEU.ANY UP1, P0 ;  /* 0x0000000000ff7886 */ /* 0x010fe20000020100 */
[----:B------:R-:W-:-:S13]  /*2370*/  PLOP3.LUT P0, PT, PT, PT, UP1, 0x80, 0x8 ;  /* 0x000000000008781c */ /* 0x000fda0003f0f018 */
[----:B-1----:R-:W-:Y:S02]  /*2380*/  @P0 LOP3.LUT R0, R5, 0xffff, RZ, 0xc0, !PT ;  /* 0x0000ffff05000812 */ /* 0x002fe400078ec0ff */
[----:B------:R-:W-:Y:S02]  /*2390*/  @P0 MOV R2, R4 ;  /* 0x0000000400020202 */ /* 0x000fe40000000f00 */
[----:B------:R-:W-:Y:S01]  /*23a0*/  @P0 R2UR UR5, R0 ;  /* 0x00000000000502ca */ /* 0x000fe200000e0000 */
[----:B------:R-:W-:Y:S01]  /*23b0*/  VIADD R0, R3, 0xe0 ;  /* 0x000000e003007836 */ /* 0x000fe20000000000 */
[----:B------:R-:W-:Y:S02]  /*23c0*/  @P0 SHF.R.U32.HI R4, RZ, 0x10, R5 ;  /* 0x00000010ff040819 */ /* 0x000fe40000011605 */
[----:B------:R-:W-:Y:S02]  /*23d0*/  @P0 R2UR UR6, R2 ;  /* 0x00000000020602ca */ /* 0x000fe400000e0000 */
[----:B------:R-:W-:-:S02]  /*23e0*/  PRMT R0, RZ, 0x654, R0 ;  /* 0x00000654ff007816 */ /* 0x000fc40000000000 */
[----:B------:R-:W-:Y:S02]  /*23f0*/  @P0 R2UR UR4, R4 ;  /* 0x00000000040402ca */ /* 0x000fe400000e0000 */
[----:B------:R1:W-:Y:S03]  /*2400*/  SYNCS.ARRIVE.TRANS64.RED.A1T0 RZ, [R0+URZ], RZ ;  /* 0x000000ff00ff79a7 */ /* 0x0003e600081004ff */
[----:B------:R-:W-:-:S04]  /*2410*/  @UP1 UMOV UR39, UR5 ;  /* 0x0000000500271c82 */ /* 0x000fc80008000000 */
[----:B------:R-:W-:-:S04]  /*2420*/  @UP1 UMOV UR40, UR6 ;  /* 0x0000000600281c82 */ /* 0x000fc80008000000 */
[----:B------:R-:W-:Y:S01]  /*2430*/  @UP1 UMOV UR36, UR4 ;  /* 0x0000000400241c82 */ /* 0x000fe20008000000 */
[----:B------:R-:W-:Y:S05]  /*2440*/  BRA.U !UP0, `(.L_x_41) ;  /* 0x0000000108d47547 */ /* 0x000fea000b800000 */
[----:B------:R-:W2:Y:S01]  /*2450*/  LDCU.128 UR12, c[0x0][0xb10] ;  /* 0x00016200ff0c77ac */ /* 0x000ea20008000c00 */
[----:B------:R-:W3:Y:S01]  /*2460*/  LDCU UR22, c[0x0][0xb20] ;  /* 0x00016400ff1677ac */ /* 0x000ee20008000800 */
[----:B------:R-:W4:Y:S01]  /*2470*/  LDCU UR20, c[0x0][0xb0c] ;  /* 0x00016180ff1477ac */ /* 0x000f220008000800 */
[----:B------:R-:W1:Y:S01]  /*2480*/  LDCU.64 UR8, c[0x0][0xb28] ;  /* 0x00016500ff0877ac */ /* 0x000e620008000a00 */
[----:B------:R-:W-:Y:S02]  /*2490*/  UISETP.NE.AND UP3, UPT, UR42, 0x1, UPT ;  /* 0x000000012a00788c */ /* 0x000fe4000bf65270 */
[----:B--2---:R-:W-:Y:S02]  /*24a0*/  UIMAD.WIDE.U32 UR10, UR41, UR15, URZ ;  /* 0x0000000f290a72a5 */ /* 0x004fe4000f8e00ff */
[----:B------:R-:W-:Y:S02]  /*24b0*/  UIMAD.WIDE.U32 UR4, UR43, UR12, URZ ;  /* 0x0000000c2b0472a5 */ /* 0x000fe4000f8e00ff */
[----:B------:R-:W-:-:S02]  /*24c0*/  UISETP.NE.AND UP0, UPT, UR14, 0x1, UPT ;  /* 0x000000010e00788c */ /* 0x000fc4000bf05270 */
[----:B------:R-:W-:Y:S01]  /*24d0*/  UIMAD.WIDE.U32 UR18, UR39, UR15, URZ ;  /* 0x0000000f271272a5 */ /* 0x000fe2000f8e00ff */
[----:B------:R-:W-:Y:S02]  /*24e0*/  UMOV UR10, UR11 ;  /* 0x0000000b000a7c82 */ /* 0x000fe40008000000 */
[----:B------:R-:W-:Y:S01]  /*24f0*/  UMOV UR4, UR5 ;  /* 0x0000000500047c82 */ /* 0x000fe20008000000 */
[----:B---3--:R-:W-:Y:S02]  /*2500*/  USHF.R.U32.HI UR10, URZ, UR22, UR10 ;  /* 0x00000016ff0a7299 */ /* 0x008fe4000801160a */
[----:B----4-:R-:W-:Y:S02]  /*2510*/  UISETP.NE.AND UP2, UPT, UR20, 0x1, UPT ;  /* 0x000000011400788c */ /* 0x010fe4000bf45270 */
[----:B------:R-:W-:Y:S02]  /*2520*/  USHF.R.U32.HI UR4, URZ, UR13, UR4 ;  /* 0x0000000dff047299 */ /* 0x000fe40008011604 */
[----:B------:R-:W-:-:S02]  /*2530*/  USEL UR5, UR41, UR10, !UP0 ;  /* 0x0000000a29057287 */ /* 0x000fc4000c000000 */
[----:B------:R-:W-:Y:S02]  /*2540*/  USEL UR6, UR43, UR4, !UP2 ;  /* 0x000000042b067287 */ /* 0x000fe4000d000000 */
[----:B-1----:R-:W-:Y:S01]  /*2550*/  UIMAD.WIDE.U32 UR10, UR5, UR8, URZ ;  /* 0x00000008050a72a5 */ /* 0x002fe2000f8e00ff */
[----:B------:R-:W-:Y:S01]  /*2560*/  UMOV UR4, UR19 ;  /* 0x0000001300047c82 */ /* 0x000fe20008000000 */
[----:B------:R-:W-:Y:S02]  /*2570*/  UIMAD.WIDE.U32 UR16, UR40, UR12, URZ ;  /* 0x0000000c281072a5 */ /* 0x000fe4000f8e00ff */
[----:B------:R-:W-:-:S03]  /*2580*/  UIMAD.WIDE.U32 UR18, UR6, UR8, URZ ;  /* 0x00000008061272a5 */ /* 0x000fc6000f8e00ff */
[----:B------:R-:W-:Y:S01]  /*2590*/  UMOV UR10, UR11 ;  /* 0x0000000b000a7c82 */ /* 0x000fe20008000000 */
[----:B------:R-:W-:Y:S02]  /*25a0*/  USHF.R.U32.HI UR4, URZ, UR22, UR4 ;  /* 0x00000016ff047299 */ /* 0x000fe40008011604 */
[----:B------:R-:W-:Y:S01]  /*25b0*/  @UP3 USHF.R.U32.HI UR5, URZ, UR9, UR10 ;  /* 0x00000009ff053299 */ /* 0x000fe2000801160a */
[----:B------:R-:W-:Y:S01]  /*25c0*/  UMOV UR16, UR17 ;  /* 0x0000001100107c82 */ /* 0x000fe20008000000 */
[----:B------:R-:W-:Y:S01]  /*25d0*/  UMOV UR18, UR19 ;  /* 0x0000001300127c82 */ /* 0x000fe20008000000 */
[----:B------:R-:W-:Y:S02]  /*25e0*/  USHF.R.U32.HI UR13, URZ, UR13, UR16 ;  /* 0x0000000dff0d7299 */ /* 0x000fe40008011610 */
[----:B------:R-:W-:Y:S02]  /*25f0*/  USEL UR4, UR39, UR4, !UP0 ;  /* 0x0000000427047287 */ /* 0x000fe4000c000000 */
[----:B------:R-:W-:-:S02]  /*2600*/  @UP3 USHF.R.U32.HI UR6, URZ, UR9, UR18 ;  /* 0x00000009ff063299 */ /* 0x000fc40008011612 */
[----:B------:R-:W-:Y:S02]  /*2610*/  UIMAD UR10, UR42, UR5, URZ ;  /* 0x000000052a0a72a4 */ /* 0x000fe4000f8e02ff */
[----:B------:R-:W-:Y:S02]  /*2620*/  USEL UR5, UR40, UR13, !UP2 ;  /* 0x0000000d28057287 */ /* 0x000fe4000d000000 */
[----:B------:R-:W-:Y:S02]  /*2630*/  UIMAD UR12, UR42, UR6, URZ ;  /* 0x000000062a0c72a4 */ /* 0x000fe4000f8e02ff */
[----:B------:R-:W-:Y:S02]  /*2640*/  UISETP.GE.AND UP0, UPT, UR4, UR10, UPT ;  /* 0x0000000a0400728c */ /* 0x000fe4000bf06270 */
[----:B------:R-:W-:Y:S02]  /*2650*/  UIMAD.WIDE.U32 UR10, UR4, UR8, URZ ;  /* 0x00000008040a72a5 */ /* 0x000fe4000f8e00ff */
[----:B------:R-:W-:-:S02]  /*2660*/  UISETP.GE.OR UP0, UPT, UR5, UR12, UP0 ;  /* 0x0000000c0500728c */ /* 0x000fc40008706670 */
        /* <DEDUP_REMOVED lines=19> */
.L_x_41:
[----:B------:R-:W3:Y:S02]  /*27a0*/  LDCU UR4, c[0x0][0xb30] ;  /* 0x00016600ff0477ac */ /* 0x000ee40008000800 */
[----:B---3--:R-:W-:-:S09]  /*27b0*/  UISETP.NE.AND UP0, UPT, UR4, 0x1, UPT ;  /* 0x000000010400788c */ /* 0x008fd2000bf05270 */
[----:B------:R-:W-:Y:S05]  /*27c0*/  BRA.U UP0, `(.L_x_42) ;  /* 0x0000000100447547 */ /* 0x000fea000b800000 */
[----:B------:R-:W3:Y:S01]  /*27d0*/  LDCU.128 UR12, c[0x0][0xb10] ;  /* 0x00016200ff0c77ac */ /* 0x000ee20008000c00 */
[----:B------:R-:W4:Y:S01]  /*27e0*/  LDCU UR10, c[0x0][0xb0c] ;  /* 0x00016180ff0a77ac */ /* 0x000f220008000800 */
[----:B------:R-:W1:Y:S01]  /*27f0*/  LDCU UR6, c[0x0][0xb20] ;  /* 0x00016400ff0677ac */ /* 0x000e620008000800 */
[----:B---3--:R-:W-:Y:S02]  /*2800*/  UIMAD.WIDE.U32 UR8, UR40, UR12, URZ ;  /* 0x0000000c280872a5 */ /* 0x008fe4000f8e00ff */
[----:B------:R-:W-:Y:S02]  /*2810*/  UIMAD.WIDE.U32 UR4, UR39, UR15, URZ ;  /* 0x0000000f270472a5 */ /* 0x000fe4000f8e00ff */
[----:B----4-:R-:W-:Y:S02]  /*2820*/  UISETP.NE.AND UP2, UPT, UR10, 0x1, UPT ;  /* 0x000000010a00788c */ /* 0x010fe4000bf45270 */
[----:B------:R-:W-:Y:S01]  /*2830*/  UISETP.NE.AND UP0, UPT, UR14, 0x1, UPT ;  /* 0x000000010e00788c */ /* 0x000fe2000bf05270 */
[----:B------:R-:W-:-:S02]  /*2840*/  UMOV UR8, UR9 ;  /* 0x0000000900087c82 */ /* 0x000fc40008000000 */
[----:B------:R-:W-:Y:S01]  /*2850*/  UMOV UR4, UR5 ;  /* 0x0000000500047c82 */ /* 0x000fe20008000000 */
[----:B------:R-:W-:Y:S02]  /*2860*/  USHF.R.U32.HI UR13, URZ, UR13, UR8 ;  /* 0x0000000dff0d7299 */ /* 0x000fe40008011608 */
[----:B-1----:R-:W-:Y:S02]  /*2870*/  USHF.R.U32.HI UR4, URZ, UR6, UR4 ;  /* 0x00000006ff047299 */ /* 0x002fe40008011604 */
[----:B------:R-:W-:Y:S02]  /*2880*/  USEL UR5, UR40, UR13, !UP2 ;  /* 0x0000000d28057287 */ /* 0x000fe4000d000000 */
[----:B------:R-:W-:-:S04]  /*2890*/  USEL UR4, UR39, UR4, !UP0 ;  /* 0x0000000427047287 */ /* 0x000fc8000c000000 */
[----:B------:R-:W-:Y:S02]  /*28a0*/  UIADD3 UR6, UPT, UPT, UR5, -UR4, URZ ;  /* 0x8000000405067290 */ /* 0x000fe4000fffe0ff */
[----:B------:R-:W-:Y:S02]  /*28b0*/  UIADD3 UR4, UPT, UPT, -UR5, UR4, URZ ;  /* 0x0000000405047290 */ /* 0x000fe4000fffe1ff */
[----:B------:R-:W-:Y:S02]  /*28c0*/  UIMAD UR39, UR6, UR14, UR39 ;  /* 0x0000000e062772a4 */ /* 0x000fe4000f8e0227 */
[----:B------:R-:W-:-:S12]  /*28d0*/  UIMAD UR40, UR4, UR10, UR40 ;  /* 0x0000000a042872a4 */ /* 0x000fd8000f8e0228 */
.L_x_42:
[----:B------:R-:W-:Y:S01]  /*28e0*/  VIADD R11, R11, 0x1 ;  /* 0x000000010b0b7836 */ /* 0x000fe20000000000 */
[----:B------:R-:W-:Y:S02]  /*28f0*/  R2UR UR5, R55 ;  /* 0x00000000370572ca */ /* 0x000fe400000e0000 */
[----:B------:R-:W-:Y:S02]  /*2900*/  R2UR UR4, R54 ;  /* 0x00000000360472ca */ /* 0x000fe400000e0000 */
[C---:B------:R-:W-:Y:S02]  /*2910*/  ISETP.NE.AND P0, PT, R11.reuse, 0x2, PT ;  /* 0x000000020b00780c */ /* 0x040fe40003f05270 */
[----:B------:R-:W-:Y:S02]  /*2920*/  PLOP3.LUT P1, PT, PT, PT, PT, 0x80, 0x8 ;  /* 0x000000000008781c */ /* 0x000fe40003f2f070 */
[----:B-1----:R-:W-:Y:S02]  /*2930*/  SEL R0, RZ, 0x1, P0 ;  /* 0x00000001ff007807 */ /* 0x002fe40000000000 */
[----:B------:R-:W-:-:S02]  /*2940*/  SEL R11, R11, RZ, P0 ;  /* 0x000000ff0b0b7207 */ /* 0x000fc40000000000 */
[----:B------:R-:W-:Y:S01]  /*2950*/  LOP3.LUT R10, R10, R0, RZ, 0x3c, !PT ;  /* 0x000000000a0a7212 */ /* 0x000fe200078e3cff */
[----:B------:R-:W-:Y:S02]  /*2960*/  UIADD3 UR16, UPT, UPT, UR40, UR5, URZ ;  /* 0x0000000528107290 */ /* 0x000fe4000fffe0ff */
[----:B------:R-:W-:Y:S01]  /*2970*/  UIADD3 UR20, UPT, UPT, UR39, UR4, URZ ;  /* 0x0000000427147290 */ /* 0x000fe2000fffe0ff */
[----:B------:R-:W-:Y:S11]  /*2980*/  BRA.U UP1, `(.L_x_43) ;  /* 0xfffffff101447547 */ /* 0x000ff6000b83ffff */
[----:B------:R-:W-:Y:S01]  /*2990*/  UIADD3 UR21, UPT, UPT, UR21, 0x40, URZ ;  /* 0x0000004015157890 */ /* 0x000fe2000fffe0ff */
[----:B------:R-:W-:-:S03]  /*29a0*/  SHF.L.U32 R2, R12, 0x1f, RZ ;  /* 0x0000001f0c027819 */ /* 0x000fc600000006ff */
[----:B------:R-:W-:-:S09]  /*29b0*/  ULEA UR4, UR7, UR21, 0x3 ;  /* 0x0000001507047291 */ /* 0x000fd2000f8e18ff */
[----:B------:R-:W1:Y:S02]  /*29c0*/  SYNCS.PHASECHK.TRANS64.TRYWAIT P0, [UR4], R2 ;  /* 0x00000002ff0075a7 */ /* 0x000e640008001104 */
[----:B-1----:R-:W-:Y:S05]  /*29d0*/  @!P0 BRA `(.L_x_44) ;  /* 0x0000005c008c8947 */ /* 0x002fea0003800000 */
.L_x_148:
[----:B------:R-:W-:-:S04]  /*29e0*/  UIADD3 UR4, UPT, UPT, UR7, 0x1, URZ ;  /* 0x0000000107047890 */ /* 0x000fc8000fffe0ff */
[----:B------:R-:W-:-:S04]  /*29f0*/  UISETP.NE.AND UP0, UPT, UR4, 0x8, UPT ;  /* 0x000000080400788c */ /* 0x000fc8000bf05270 */
[----:B------:R-:W-:Y:S02]  /*2a00*/  USEL UR6, URZ, 0x1, UP0 ;  /* 0x00000001ff067887 */ /* 0x000fe40008000000 */
[----:B------:R-:W-:-:S04]  /*2a10*/  USEL UR4, UR4, URZ, UP0 ;  /* 0x000000ff04047287 */ /* 0x000fc80008000000 */
[----:B------:R-:W-:Y:S01]  /*2a20*/  ULEA UR5, UR4, UR21, 0x3 ;  /* 0x0000001504057291 */ /* 0x000fe2000f8e18ff */
[----:B-1----:R-:W-:-:S04]  /*2a30*/  LOP3.LUT R2, R12, UR6, RZ, 0x3c, !PT ;  /* 0x000000060c027c12 */ /* 0x002fc8000f8e3cff */
[----:B------:R-:W-:-:S04]  /*2a40*/  SHF.L.U32 R3, R2, 0x1f, RZ ;  /* 0x0000001f02037819 */ /* 0x000fc800000006ff */
[----:B------:R-:W1:Y:S02]  /*2a50*/  SYNCS.PHASECHK.TRANS64.TRYWAIT P0, [UR5], R3 ;  /* 0x00000003ff0075a7 */ /* 0x000e640008001105 */
[----:B-1----:R-:W-:Y:S05]  /*2a60*/  @!P0 BRA `(.L_x_45) ;  /* 0x0000005c00808947 */ /* 0x002fea0003800000 */
.L_x_150:
[----:B------:R-:W-:-:S04]  /*2a70*/  UIADD3 UR4, UPT, UPT, UR4, 0x1, URZ ;  /* 0x0000000104047890 */ /* 0x000fc8000fffe0ff */
[----:B------:R-:W-:-:S04]  /*2a80*/  UISETP.NE.AND UP0, UPT, UR4, 0x8, UPT ;  /* 0x000000080400788c */ /* 0x000fc8000bf05270 */
[----:B------:R-:W-:Y:S02]  /*2a90*/  USEL UR6, URZ, 0x1, UP0 ;  /* 0x00000001ff067887 */ /* 0x000fe40008000000 */
[----:B------:R-:W-:-:S04]  /*2aa0*/  USEL UR4, UR4, URZ, UP0 ;  /* 0x000000ff04047287 */ /* 0x000fc80008000000 */
[----:B------:R-:W-:Y:S01]  /*2ab0*/  ULEA UR5, UR4, UR21, 0x3 ;  /* 0x0000001504057291 */ /* 0x000fe2000f8e18ff */
[----:B------:R-:W-:-:S04]  /*2ac0*/  LOP3.LUT R2, R2, UR6, RZ, 0x3c, !PT ;  /* 0x0000000602027c12 */ /* 0x000fc8000f8e3cff */
[----:B-1----:R-:W-:-:S04]  /*2ad0*/  SHF.L.U32 R3, R2, 0x1f, RZ ;  /* 0x0000001f02037819 */ /* 0x002fc800000006ff */
[----:B------:R-:W1:Y:S02]  /*2ae0*/  SYNCS.PHASECHK.TRANS64.TRYWAIT P0, [UR5], R3 ;  /* 0x00000003ff0075a7 */ /* 0x000e640008001105 */
[----:B-1----:R-:W-:Y:S05]  /*2af0*/  @!P0 BRA `(.L_x_46) ;  /* 0x0000005c00748947 */ /* 0x002fea0003800000 */
.L_x_152:
        /* <DEDUP_REMOVED lines=9> */
.L_x_154:
        /* <DEDUP_REMOVED lines=9> */
.L_x_156:
        /* <DEDUP_REMOVED lines=9> */
.L_x_158:
        /* <DEDUP_REMOVED lines=9> */
.L_x_160:
[----:B------:R-:W-:-:S04]  /*2d40*/  UIADD3 UR4, UPT, UPT, UR4, 0x1, URZ ;  /* 0x0000000104047890 */ /* 0x000fc8000fffe0ff */
[----:B------:R-:W-:-:S04]  /*2d50*/  UISETP.NE.AND UP0, UPT, UR4, 0x8, UPT ;  /* 0x000000080400788c */ /* 0x000fc8000bf05270 */
[----:B------:R-:W-:Y:S02]  /*2d60*/  USEL UR5, URZ, 0x1, UP0 ;  /* 0x00000001ff057887 */ /* 0x000fe40008000000 */
[----:B------:R-:W-:-:S04]  /*2d70*/  USEL UR4, UR4, URZ, UP0 ;  /* 0x000000ff04047287 */ /* 0x000fc80008000000 */
[----:B------:R-:W-:Y:S01]  /*2d80*/  ULEA UR4, UR4, UR21, 0x3 ;  /* 0x0000001504047291 */ /* 0x000fe2000f8e18ff */
[----:B------:R-:W-:-:S04]  /*2d90*/  LOP3.LUT R2, R2, UR5, RZ, 0x3c, !PT ;  /* 0x0000000502027c12 */ /* 0x000fc8000f8e3cff */
[----:B------:R-:W-:Y:S01]  /*2da0*/  SHF.L.U32 R2, R2, 0x1f, RZ ;  /* 0x0000001f02027819 */ /* 0x000fe200000006ff */
[----:B-1----:R-:W-:-:S07]  /*2db0*/  IMAD.U32 R0, RZ, RZ, UR4 ;  /* 0x00000004ff007e24 */ /* 0x002fce000f8e00ff */
.L_x_51:
[----:B-1----:R1:W3:Y:S02]  /*2dc0*/  SYNCS.PHASECHK.TRANS64.TRYWAIT P0, [R0+URZ], R2 ;  /* 0x00000002000075a7 */ /* 0x0022e400080011ff */
[----:B---3--:R-:W-:Y:S05]  /*2dd0*/  @!P0 NANOSLEEP.SYNCS 0x989680 ;  /* 0x009896800000895d */ /* 0x008fea0003900000 */
[----:B------:R-:W3:Y:S02]  /*2de0*/  @!P0 SYNCS.PHASECHK.TRANS64 P0, [R0+URZ], R2 ;  /* 0x00000002000085a7 */ /* 0x000ee400080010ff */
[----:B--23--:R-:W-:Y:S05]  /*2df0*/  @P0 EXIT ;  /* 0x000000000000094d */ /* 0x00cfea0003800000 */
[----:B------:R-:W-:Y:S05]  /*2e00*/  BRA `(.L_x_51) ;  /* 0xfffffffc00ec7947 */ /* 0x000fea000383ffff */
.L_x_23:
[----:B------:R-:W2:Y:S02]  /*2e10*/  S2UR UR4, SR_CgaCtaId ;  /* 0x00000000000479c3 */ /* 0x000ea40000008800 */
[----:B--2---:R-:W-:-:S04]  /*2e20*/  UISETP.NE.AND UP0, UPT, UR4, URZ, UPT ;  /* 0x000000ff0400728c */ /* 0x004fc8000bf05270 */
[----:B------:R-:W-:-:S09]  /*2e30*/  UISETP.NE.OR UP0, UPT, UR17, 0x1, UP0 ;  /* 0x000000011100788c */ /* 0x000fd20008705670 */
[----:B------:R-:W-:Y:S05]  /*2e40*/  BRA.U UP0, `(.L_x_52) ;  /* 0x00000005004c7547 */ /* 0x000fea000b800000 */
[----:B------:R-:W2:Y:S01]  /*2e50*/  S2UR UR5, SR_CgaCtaId ;  /* 0x00000000000579c3 */ /* 0x000ea20000008800 */
[----:B------:R-:W-:Y:S01]  /*2e60*/  UMOV UR4, 0x400 ;  /* 0x0000040000047882 */ /* 0x000fe20000000000 */
[----:B------:R-:W-:Y:S01]  /*2e70*/  ISETP.GE.U32.AND P2, PT, R0, 0x4, PT ;  /* 0x000000040000780c */ /* 0x000fe20003f46070 */
[----:B------:R-:W-:Y:S01]  /*2e80*/  IMAD.MOV.U32 R12, RZ, RZ, 0x1 ;  /* 0x00000001ff0c7424 */ /* 0x000fe200078e00ff */
[----:B------:R-:W-:Y:S02]  /*2e90*/  CS2R R10, SRZ ;  /* 0x00000000000a7805 */ /* 0x000fe4000001ff00 */
[----:B------:R-:W-:Y:S01]  /*2ea0*/  CS2R R8, SRZ ;  /* 0x0000000000087805 */ /* 0x000fe2000001ff00 */
[----:B--2---:R-:W-:-:S03]  /*2eb0*/  ULEA UR6, UR5, UR4, 0x18 ;  /* 0x0000000405067291 */ /* 0x004fc6000f8ec0ff */
[----:B------:R-:W-:-:S09]  /*2ec0*/  UMOV UR5, URZ ;  /* 0x000000ff00057c82 */ /* 0x000fd20008000000 */
.L_x_56:
[----:B------:R-:W-:Y:S02]  /*2ed0*/  LEA R2, R8, UR6, 0x3 ;  /* 0x0000000608027c11 */ /* 0x000fe4000f8e18ff */
[----:B------:R-:W-:-:S03]  /*2ee0*/  SHF.L.U32 R4, R9, 0x1f, RZ ;  /* 0x0000001f09047819 */ /* 0x000fc600000006ff */
[----:B------:R-:W-:Y:S01]  /*2ef0*/  VIADD R5, R2, 0x140 ;  /* 0x0000014002057836 */ /* 0x000fe20000000000 */
[----:B------:R-:W2:Y:S02]  /*2f00*/  SYNCS.PHASECHK.TRANS64.TRYWAIT P0, [R2+URZ+0x130], R4 ;  /* 0x00013004020075a7 */ /* 0x000ea400080011ff */
[----:B--2---:R-:W-:Y:S05]  /*2f10*/  @!P0 BRA `(.L_x_53) ;  /* 0x0000005800e48947 */ /* 0x004fea0003800000 */
.L_x_161:
[----:B------:R-:W-:Y:S01]  /*2f20*/  ULEA UR4, UR5, UR6, 0x3 ;  /* 0x0000000605047291 */ /* 0x000fe2000f8e18ff */
[----:B--2---:R-:W-:Y:S01]  /*2f30*/  PRMT R2, RZ, 0x654, R5 ;  /* 0x00000654ff027816 */ /* 0x004fe20000000005 */
[----:B------:R-:W-:Y:S01]  /*2f40*/  @!P2 IMAD.MOV.U32 R4, RZ, RZ, 0x10 ;  /* 0x00000010ff04a424 */ /* 0x000fe200078e00ff */
[----:B------:R-:W-:Y:S01]  /*2f50*/  SHF.L.U32 R5, R12, 0x1f, RZ ;  /* 0x0000001f0c057819 */ /* 0x000fe200000006ff */
[----:B------:R-:W-:Y:S01]  /*2f60*/  UIADD3 UR7, UPT, UPT, UR4, 0xd0, URZ ;  /* 0x000000d004077890 */ /* 0x000fe2000fffe0ff */
[----:B------:R2:W-:Y:S05]  /*2f70*/  SYNCS.ARRIVE.TRANS64.RED.A1T0 RZ, [R2+URZ], RZ ;  /* 0x000000ff02ff79a7 */ /* 0x0005ea00081004ff */
[----:B------:R-:W-:Y:S01]  /*2f80*/  IMAD.U32 R6, RZ, RZ, UR7 ;  /* 0x00000007ff067e24 */ /* 0x000fe2000f8e00ff */
[----:B------:R-:W3:Y:S04]  /*2f90*/  SYNCS.PHASECHK.TRANS64.TRYWAIT P0, [UR4+0xe0], R5 ;  /* 0x0000e005ff0075a7 */ /* 0x000ee80008001104 */
[----:B------:R-:W-:Y:S01]  /*2fa0*/  PRMT R6, R0, 0x654, R6 ;  /* 0x0000065400067816 */ /* 0x000fe20000000006 */
[----:B--23--:R-:W-:Y:S06]  /*2fb0*/  @!P0 BRA `(.L_x_54) ;  /* 0x0000005800d08947 */ /* 0x00cfec0003800000 */
.L_x_163:
[----:B------:R-:W-:Y:S01]  /*2fc0*/  ULEA UR8, UR5, UR6, 0x4 ;  /* 0x0000000605087291 */ /* 0x000fe2000f8e20ff */
[----:B------:R-:W-:Y:S01]  /*2fd0*/  SEL R3, R6, R3, !P2 ;  /* 0x0000000306037207 */ /* 0x000fe20005000000 */
[----:B------:R-:W-:Y:S01]  /*2fe0*/  UIADD3 UR9, UPT, UPT, UR4, 0xd0, URZ ;  /* 0x000000d004097890 */ /* 0x000fe2000fffe0ff */
[----:B--2---:R-:W-:Y:S01]  /*2ff0*/  LEA R2, R11, UR6, 0x3 ;  /* 0x000000060b027c11 */ /* 0x004fe2000f8e18ff */
[----:B------:R-:W-:Y:S01]  /*3000*/  UIADD3 UR8, UPT, UPT, UR8, 0x160, URZ ;  /* 0x0000016008087890 */ /* 0x000fe2000fffe0ff */
[----:B------:R2:W-:Y:S01]  /*3010*/  @!P2 SYNCS.ARRIVE.TRANS64.RED RZ, [R3+URZ], R4 ;  /* 0x0000000403ffa9a7 */ /* 0x0005e200080004ff */
[----:B------:R-:W-:Y:S01]  /*3020*/  UIADD3 UR4, UPT, UPT, UR5, 0x1, URZ ;  /* 0x0000000105047890 */ /* 0x000fe2000fffe0ff */
[----:B------:R-:W-:-:S03]  /*3030*/  VIADD R8, R8, 0x1 ;  /* 0x0000000108087836 */ /* 0x000fc60000000000 */
[----:B------:R-:W-:Y:S02]  /*3040*/  UISETP.NE.AND UP0, UPT, UR4, 0x2, UPT ;  /* 0x000000020400788c */ /* 0x000fe4000bf05270 */
[----:B------:R-:W-:Y:S01]  /*3050*/  ISETP.NE.AND P0, PT, R8, 0x2, PT ;  /* 0x000000020800780c */ /* 0x000fe20003f05270 */
[----:B------:R-:W-:Y:S06]  /*3060*/  UGETNEXTWORKID.BROADCAST [UR8], [UR9] ;  /* 0x00000000080073ca */ /* 0x000fec0008000100 */
[----:B------:R-:W-:Y:S02]  /*3070*/  USEL UR7, URZ, 0x1, UP0 ;  /* 0x00000001ff077887 */ /* 0x000fe40008000000 */
[----:B------:R-:W-:-:S04]  /*3080*/  USEL UR5, UR4, URZ, UP0 ;  /* 0x000000ff04057287 */ /* 0x000fc80008000000 */
[----:B------:R-:W-:Y:S02]  /*3090*/  LOP3.LUT R12, R12, UR7, RZ, 0x3c, !PT ;  /* 0x000000070c0c7c12 */ /* 0x000fe4000f8e3cff */
[----:B--2---:R-:W-:-:S04]  /*30a0*/  SHF.L.U32 R4, R10, 0x1f, RZ ;  /* 0x0000001f0a047819 */ /* 0x004fc800000006ff */
[----:B------:R-:W2:Y:S02]  /*30b0*/  SYNCS.PHASECHK.TRANS64.TRYWAIT P1, [R2+URZ+0xd0], R4 ;  /* 0x0000d004020075a7 */ /* 0x000ea400080211ff */
[----:B--2---:R-:W-:Y:S05]  /*30c0*/  @!P1 BRA `(.L_x_55) ;  /* 0x0000005800a49947 */ /* 0x004fea0003800000 */
.L_x_164:
[C---:B--2---:R-:W-:Y:S01]  /*30d0*/  LEA R4, R11.reuse, UR6, 0x4 ;  /* 0x000000060b047c11 */ /* 0x044fe2000f8e20ff */
[----:B------:R-:W-:Y:S01]  /*30e0*/  VIADD R2, R2, 0xe0 ;  /* 0x000000e002027836 */ /* 0x000fe20000000000 */
[----:B------:R-:W-:Y:S01]  /*30f0*/  SEL R8, R8, RZ, P0 ;  /* 0x000000ff08087207 */ /* 0x000fe20000000000 */
[----:B------:R-:W-:-:S03]  /*3100*/  VIADD R11, R11, 0x1 ;  /* 0x000000010b0b7836 */ /* 0x000fc60000000000 */
[----:B------:R-:W2:Y:S01]  /*3110*/  LDS.128 R4, [R4+0x160] ;  /* 0x0001600004047984 */ /* 0x000ea20000000c00 */
[----:B------:R-:W-:Y:S02]  /*3120*/  PRMT R2, RZ, 0x654, R2 ;  /* 0x00000654ff027816 */ /* 0x000fe40000000002 */
[C---:B------:R-:W-:Y:S01]  /*3130*/  ISETP.NE.AND P1, PT, R11.reuse, 0x2, PT ;  /* 0x000000020b00780c */ /* 0x040fe20003f25270 */
[----:B------:R-:W-:Y:S01]  /*3140*/  @!PT LDS RZ, [RZ] ;  /* 0x00000000fffff984 */ /* 0x000fe20000000800 */
[----:B------:R-:W-:Y:S01]  /*3150*/  @!PT LDS RZ, [RZ] ;  /* 0x00000000fffff984 */ /* 0x000fe20000000800 */
[----:B------:R-:W-:Y:S01]  /*3160*/  @!PT LDS RZ, [RZ] ;  /* 0x00000000fffff984 */ /* 0x000fe20000000800 */
[----:B------:R-:W-:Y:S01]  /*3170*/  @!PT LDS RZ, [RZ] ;  /* 0x00000000fffff984 */ /* 0x000fe20000000800 */
[----:B------:R3:W-:Y:S06]  /*3180*/  MEMBAR.ALL.CTA ;  /* 0x0000000000007992 */ /* 0x0007ec0000008000 */
[----:B---3--:R-:W3:Y:S01]  /*3190*/  FENCE.VIEW.ASYNC.S ;  /* 0x00000000000073c6 */ /* 0x008ee20000000000 */
[----:B------:R-:W-:Y:S01]  /*31a0*/  SEL R11, R11, RZ, P1 ;  /* 0x000000ff0b0b7207 */ /* 0x000fe20000800000 */
[----:B---3--:R3:W-:Y:S01]  /*31b0*/  SYNCS.ARRIVE.TRANS64.RED.A1T0 RZ, [R2+URZ], RZ ;  /* 0x000000ff02ff79a7 */ /* 0x0087e200081004ff */
[----:B--2---:R-:W-:-:S02]  /*31c0*/  LOP3.LUT P3, RZ, R6, 0x1, RZ, 0xc0, !PT ;  /* 0x0000000106ff7812 */ /* 0x004fc4000786c0ff */
[----:B------:R-:W-:-:S04]  /*31d0*/  SEL R4, RZ, 0x1, P1 ;  /* 0x00000001ff047807 */ /* 0x000fc80000800000 */
[----:B------:R-:W-:Y:S02]  /*31e0*/  LOP3.LUT R10, R10, R4, RZ, 0x3c, !PT ;  /* 0x000000040a0a7212 */ /* 0x000fe400078e3cff */
[----:B---3--:R-:W-:-:S04]  /*31f0*/  SEL R2, RZ, 0x1, P0 ;  /* 0x00000001ff027807 */ /* 0x008fc80000000000 */
[----:B------:R-:W-:Y:S01]  /*3200*/  LOP3.LUT R9, R9, R2, RZ, 0x3c, !PT ;  /* 0x0000000209097212 */ /* 0x000fe200078e3cff */
[----:B------:R-:W-:Y:S06]  /*3210*/  @P3 BRA `(.L_x_56) ;  /* 0xfffffffc002c3947 */ /* 0x000fec000383ffff */
[----:B------:R-:W-:Y:S01]  /*3220*/  ULEA UR4, UR5, UR6, 0x3 ;  /* 0x0000000605047291 */ /* 0x000fe2000f8e18ff */
[----:B------:R-:W-:-:S08]  /*3230*/  SHF.L.U32 R2, R12, 0x1f, RZ ;  /* 0x0000001f0c027819 */ /* 0x000fd000000006ff */
[----:B------:R-:W2:Y:S02]  /*3240*/  SYNCS.PHASECHK.TRANS64 P0, [UR4+0xe0], R2 ;  /* 0x0000e002ff0075a7 */ /* 0x000ea40008001004 */
[----:B--2---:R-:W-:Y:S05]  /*3250*/  @P0 BRA `(.L_x_57) ;  /* 0x0000000000080947 */ /* 0x004fea0003800000 */
[----:B------:R-:W2:Y:S02]  /*3260*/  SYNCS.PHASECHK.TRANS64.TRYWAIT P0, [UR4+0xe0], R2 ;  /* 0x0000e002ff0075a7 */ /* 0x000ea40008001104 */
[----:B--2---:R-:W-:Y:S05]  /*3270*/  @!P0 BRA `(.L_x_58) ;  /* 0x00000058004c8947 */ /* 0x004fea0003800000 */
.L_x_57:
[----:B------:R-:W-:-:S04]  /*3280*/  UIADD3 UR7, UPT, UPT, UR5, 0x1, URZ ;  /* 0x0000000105077890 */ /* 0x000fc8000fffe0ff */
[----:B------:R-:W-:-:S04]  /*3290*/  UISETP.NE.AND UP0, UPT, UR7, 0x2, UPT ;  /* 0x000000020700788c */ /* 0x000fc8000bf05270 */
[----:B------:R-:W-:Y:S02]  /*32a0*/  USEL UR8, URZ, 0x1, UP0 ;  /* 0x00000001ff087887 */ /* 0x000fe40008000000 */
[----:B------:R-:W-:-:S04]  /*32b0*/  USEL UR7, UR7, URZ, UP0 ;  /* 0x000000ff07077287 */ /* 0x000fc80008000000 */
[----:B------:R-:W-:Y:S01]  /*32c0*/  ULEA UR7, UR7, UR6, 0x3 ;  /* 0x0000000607077291 */ /* 0x000fe2000f8e18ff */
[----:B--2---:R-:W-:-:S04]  /*32d0*/  LOP3.LUT R2, R12, UR8, RZ, 0x3c, !PT ;  /* 0x000000080c027c12 */ /* 0x004fc8000f8e3cff */
[----:B------:R-:W-:-:S04]  /*32e0*/  SHF.L.U32 R0, R2, 0x1f, RZ ;  /* 0x0000001f02007819 */ /* 0x000fc800000006ff */
[----:B------:R-:W2:Y:S02]  /*32f0*/  SYNCS.PHASECHK.TRANS64 P0, [UR7+0xe0], R0 ;  /* 0x0000e000ff0075a7 */ /* 0x000ea40008001007 */
[----:B-12---:R-:W-:Y:S05]  /*3300*/  @P0 EXIT ;  /* 0x000000000000094d */ /* 0x006fea0003800000 */
[----:B------:R-:W-:Y:S02]  /*3310*/  SHF.L.U32 R2, R2, 0x1f, RZ ;  /* 0x0000001f02027819 */ /* 0x000fe400000006ff */
[----:B------:R-:W-:-:S07]  /*3320*/  MOV R0, UR7 ;  /* 0x0000000700007c02 */ /* 0x000fce0008000f00 */
.L_x_59:
[----:B-1----:R1:W2:Y:S02]  /*3330*/  SYNCS.PHASECHK.TRANS64.TRYWAIT P0, [R0+URZ+0xe0], R2 ;  /* 0x0000e002000075a7 */ /* 0x0022a400080011ff */
[----:B--2---:R-:W-:Y:S05]  /*3340*/  @!P0 NANOSLEEP.SYNCS 0x989680 ;  /* 0x009896800000895d */ /* 0x004fea0003900000 */
[----:B------:R-:W2:Y:S02]  /*3350*/  @!P0 SYNCS.PHASECHK.TRANS64 P0, [R0+URZ+0xe0], R2 ;  /* 0x0000e002000085a7 */ /* 0x000ea400080010ff */
[----:B--2---:R-:W-:Y:S05]  /*3360*/  @P0 EXIT ;  /* 0x000000000000094d */ /* 0x004fea0003800000 */
[----:B------:R-:W-:Y:S05]  /*3370*/  BRA `(.L_x_59) ;  /* 0xfffffffc00ec7947 */ /* 0x000fea000383ffff */
.L_x_52:
[----:B------:R-:W-:Y:S05]  /*3380*/  BRA.U UP4, `(.L_x_60) ;  /* 0x0000000d04d87547 */ /* 0x000fea000b800000 */
[----:B------:R-:W2:Y:S01]  /*3390*/  S2UR UR7, SR_CgaCtaId ;  /* 0x00000000000779c3 */ /* 0x000ea20000008800 */
[----:B------:R-:W-:Y:S01]  /*33a0*/  UMOV UR4, 0x40 ;  /* 0x0000004000047882 */ /* 0x000fe20000000000 */
[----:B------:R-:W-:Y:S01]  /*33b0*/  NOP ;  /* 0x0000000000007918 */ /* 0x000fe20000000000 */
[----:B------:R-:W-:Y:S01]  /*33c0*/  UMOV UR6, 0x400 ;  /* 0x0000040000067882 */ /* 0x000fe20000000000 */
[----:B--2---:R-:W-:Y:S02]  /*33d0*/  ULEA UR5, UR7, UR4, 0x18 ;  /* 0x0000000407057291 */ /* 0x004fe4000f8ec0ff */
[----:B------:R-:W-:-:S07]  /*33e0*/  ULEA UR6, UR7, UR6, 0x18 ;  /* 0x0000000607067291 */ /* 0x000fce000f8ec0ff */
[----:B------:R-:W2:Y:S02]  /*33f0*/  LDS.U8 R0, [UR5+0x1c] ;  /* 0x00001c05ff007984 */ /* 0x000ea40008000000 */
[----:B--2---:R-:W-:-:S13]  /*3400*/  ISETP.NE.AND P0, PT, R0, RZ, PT ;  /* 0x000000ff0000720c */ /* 0x004fda0003f05270 */
[----:B------:R-:W-:Y:S05]  /*3410*/  @P0 BRA `(.L_x_61) ;  /* 0x0000000000580947 */ /* 0x000fea0003800000 */
[----:B------:R-:W-:-:S13]  /*3420*/  ELECT P0, URZ, PT ;  /* 0x0000000000ff782f */ /* 0x000fda0003800000 */
[----:B------:R-:W-:Y:S05]  /*3430*/  @!P0 BRA `(.L_x_62) ;  /* 0x0000000000608947 */ /* 0x000fea0003800000 */
[----:B------:R-:W-:Y:S01]  /*3440*/  UMOV UR4, 0x10 ;  /* 0x0000001000047882 */ /* 0x000fe20000000000 */
[----:B------:R-:W-:Y:S01]  /*3450*/  HFMA2 R0, -RZ, RZ, 0, 5.9604644775390625e-08 ;  /* 0x00000001ff007431 */ /* 0x000fe200000001ff */
[----:B------:R-:W-:-:S03]  /*3460*/  MOV R3, 0xffff ;  /* 0x0000ffff00037802 */ /* 0x000fc60000000f00 */
[----:B------:R-:W-:Y:S04]  /*3470*/  DEPBAR.LE SB2, 0x36 ;  /* 0x0000ad800000791a */ /* 0x000fe80000000000 */
[----:B------:R-:W2:Y:S02]  /*3480*/  UTCATOMSWS.FIND_AND_SET.ALIGN UP0, UR4, UR4 ;  /* 0x00000004000475e3 */ /* 0x000ea40008000800 */
[----:B--2---:R-:W-:Y:S01]  /*3490*/  MOV R4, UR4 ;  /* 0x0000000400047c02 */ /* 0x004fe20008000f00 */
[----:B------:R-:W-:Y:S06]  /*34a0*/  BRA.U UP0, `(.L_x_63) ;  /* 0x0000000100187547 */ /* 0x000fec000b800000 */
.L_x_64:
[----:B------:R-:W-:Y:S05]  /*34b0*/  NANOSLEEP 0x64 ;  /* 0x000000640000795d */ /* 0x000fea0003800000 */
[----:B------:R-:W-:-:S05]  /*34c0*/  UMOV UR4, 0x10 ;  /* 0x0000001000047882 */ /* 0x000fca0000000000 */
[----:B------:R-:W-:Y:S04]  /*34d0*/  DEPBAR.LE SB2, 0x36 ;  /* 0x0000ad800000791a */ /* 0x000fe80000000000 */
[----:B------:R-:W2:Y:S02]  /*34e0*/  UTCATOMSWS.FIND_AND_SET.ALIGN UP0, UR4, UR4 ;  /* 0x00000004000475e3 */ /* 0x000ea40008000800 */
[----:B--2---:R-:W-:Y:S01]  /*34f0*/  MOV R4, UR4 ;  /* 0x0000000400047c02 */ /* 0x004fe20008000f00 */
[----:B------:R-:W-:Y:S05]  /*3500*/  BRA.U !UP0, `(.L_x_64) ;  /* 0xfffffffd08e87547 */ /* 0x000fea000b83ffff */
.L_x_63:
[-C--:B------:R-:W-:Y:S02]  /*3510*/  SHF.L.U32 R3, R3, R4.reuse, RZ ;  /* 0x0000000403037219 */ /* 0x080fe400000006ff */
[----:B------:R-:W-:Y:S01]  /*3520*/  SHF.L.U32 R0, R0, R4, RZ ;  /* 0x0000000400007219 */ /* 0x000fe200000006ff */
[----:B------:R-:W-:Y:S02]  /*3530*/  IMAD.SHL.U32 R4, R4, 0x20, RZ ;  /* 0x0000002004047824 */ /* 0x000fe400078e00ff */
[----:B------:R2:W-:Y:S04]  /*3540*/  ATOMS.OR RZ, [UR5+0x14], R3 ;  /* 0x00001403ffff798c */ /* 0x0005e8000b000005 */
[----:B------:R2:W-:Y:S04]  /*3550*/  ATOMS.OR RZ, [UR5+0x18], R0 ;  /* 0x00001800ffff798c */ /* 0x0005e8000b000005 */
[----:B------:R2:W-:Y:S01]  /*3560*/  STS [UR6+0x180], R4 ;  /* 0x00018004ff007988 */ /* 0x0005e20008000806 */
[----:B------:R-:W-:Y:S05]  /*3570*/  BRA `(.L_x_62) ;  /* 0x0000000000107947 */ /* 0x000fea0003800000 */
.L_x_61:
[----:B------:R-:W-:Y:S02]  /*3580*/  MOV R0, 0xffffffff ;  /* 0xffffffff00007802 */ /* 0x000fe40000000f00 */
[----:B------:R-:W-:-:S03]  /*3590*/  MOV R4, 0x35c0 ;  /* 0x000035c000047802 */ /* 0x000fc60000000f00 */
[----:B------:R2:W-:Y:S04]  /*35a0*/  STS [UR6+0x180], R0 ;  /* 0x00018000ff007988 */ /* 0x0005e80008000806 */
[----:B-12--5:R-:W-:Y:S05]  /*35b0*/  CALL.REL.NOINC `($__internal_1_$__cuda_sm10x_tcgen05_guardrail_trap_phase_invalid_during_alloc) ;  /* 0x0000005c00947944 */ /* 0x026fea0003c00000 */
.L_x_62:
[----:B------:R-:W-:Y:S05]  /*35c0*/  WARPSYNC.ALL ;  /* 0x0000000000007948 */ /* 0x000fea0003800000 */
[----:B------:R-:W3:Y:S01]  /*35d0*/  S2UR UR4, SR_CgaCtaId ;  /* 0x00000000000479c3 */ /* 0x000ee20000008800 */
[----:B------:R-:W-:Y:S01]  /*35e0*/  UMOV UR26, 0x400 ;  /* 0x00000400001a7882 */ /* 0x000fe20000000000 */
[----:B------:R-:W-:-:S06]  /*35f0*/  NOP ;  /* 0x0000000000007918 */ /* 0x000fcc0000000000 */
[----:B------:R-:W-:Y:S06]  /*3600*/  BAR.ARV 0x6, 0xa0 ;  /* 0x0182800000007b1d */ /* 0x000fec0000002000 */
[----:B------:R-:W4:Y:S01]  /*3610*/  LDCU UR5, c[0x0][0x38c] ;  /* 0x00007180ff0577ac */ /* 0x000f220008000800 */
[----:B------:R-:W-:Y:S01]  /*3620*/  LOP3.LUT R2, R2, 0xffff, RZ, 0xc0, !PT ;  /* 0x0000ffff02027812 */ /* 0x000fe200078ec0ff */
[----:B------:R-:W-:Y:S01]  /*3630*/  IMAD.MOV.U32 R11, RZ, RZ, 0x1 ;  /* 0x00000001ff0b7424 */ /* 0x000fe200078e00ff */
[----:B------:R-:W-:Y:S01]  /*3640*/  CS2R R8, SRZ ;  /* 0x0000000000087805 */ /* 0x000fe2000001ff00 */
[----:B------:R-:W1:Y:S01]  /*3650*/  LDCU UR7, c[0x0][0x38c] ;  /* 0x00007180ff0777ac */ /* 0x000e620008000800 */
[----:B------:R-:W-:Y:S01]  /*3660*/  R2UR UR27, R2 ;  /* 0x00000000021b72ca */ /* 0x000fe200000e0000 */
[----:B------:R-:W-:Y:S01]  /*3670*/  IMAD.MOV.U32 R10, RZ, RZ, RZ ;  /* 0x000000ffff0a7224 */ /* 0x000fe200078e00ff */
[----:B------:R-:W-:Y:S01]  /*3680*/  UMOV UR30, URZ ;  /* 0x000000ff001e7c82 */ /* 0x000fe20008000000 */
[----:B------:R-:W-:Y:S01]  /*3690*/  UMOV UR24, URZ ;  /* 0x000000ff00187c82 */ /* 0x000fe20008000000 */
[----:B---3--:R-:W-:Y:S01]  /*36a0*/  ULEA UR26, UR4, UR26, 0x18 ;  /* 0x0000001a041a7291 */ /* 0x008fe2000f8ec0ff */
[----:B------:R-:W-:Y:S01]  /*36b0*/  UMOV UR38, 0x0 ;  /* 0x0000000000267882 */ /* 0x000fe20000000000 */
[----:B------:R-:W-:-:S02]  /*36c0*/  UMOV UR39, 0x4200910 ;  /* 0x0420091000277882 */ /* 0x000fc40000000000 */
[----:B------:R-:W-:Y:S02]  /*36d0*/  UIADD3 UR4, UPT, UPT, UR26, 0x8800, URZ ;  /* 0x000088001a047890 */ /* 0x000fe4000fffe0ff */
[----:B------:R-:W-:Y:S02]  /*36e0*/  UIADD3 UR6, UPT, UPT, UR26, 0x18800, URZ ;  /* 0x000188001a067890 */ /* 0x000fe4000fffe0ff */
[----:B----4-:R-:W-:Y:S01]  /*36f0*/  UIADD3 UR5, UPT, UPT, UR5, 0x1f, URZ ;  /* 0x0000001f05057890 */ /* 0x010fe2000fffe0ff */
[----:B--2---:R-:W2:Y:S01]  /*3700*/  LDS R0, [UR26+0x180] ;  /* 0x0001801aff007984 */ /* 0x004ea20008000800 */
[----:B-1----:R-:W-:Y:S01]  /*3710*/  UMOV UR36, 0x0 ;  /* 0x0000000000247882 */ /* 0x002fe20000000000 */
[----:B------:R-:W-:Y:S01]  /*3720*/  UMOV UR37, 0x4200910 ;  /* 0x0420091000257882 */ /* 0x000fe20000000000 */
[----:B------:R-:W-:Y:S02]  /*3730*/  USHF.R.S32.HI UR40, URZ, 0x1f, UR5 ;  /* 0x0000001fff287899 */ /* 0x000fe40008011405 */
[----:B------:R-:W-:-:S02]  /*3740*/  UISETP.GE.AND UP4, UPT, UR7, 0x1, UPT ;  /* 0x000000010700788c */ /* 0x000fc4000bf86270 */
[----:B------:R-:W-:Y:S02]  /*3750*/  ULEA.HI UR40, UR40, UR5, URZ, 0x5 ;  /* 0x0000000528287291 */ /* 0x000fe4000f8f28ff */
[----:B------:R-:W-:Y:S02]  /*3760*/  USHF.R.U32.HI UR5, URZ, 0x4, UR4 ;  /* 0x00000004ff057899 */ /* 0x000fe40008011604 */
[----:B------:R-:W-:Y:S02]  /*3770*/  USHF.R.S32.HI UR40, URZ, 0x5, UR40 ;  /* 0x00000005ff287899 */ /* 0x000fe40008011428 */
[----:B------:R-:W-:Y:S02]  /*3780*/  USHF.R.U32.HI UR4, URZ, 0x4, UR6 ;  /* 0x00000004ff047899 */ /* 0x000fe40008011606 */
[----:B------:R-:W-:Y:S02]  /*3790*/  UISETP.LT.AND UP0, UPT, UR40, 0x1, UPT ;  /* 0x000000012800788c */ /* 0x000fe4000bf01270 */
[----:B------:R-:W-:-:S02]  /*37a0*/  ULOP3.LUT UR5, UR5, 0x3fff, URZ, 0xc0, !UPT ;  /* 0x00003fff05057892 */ /* 0x000fc4000f8ec0ff */
[----:B------:R-:W-:Y:S02]  /*37b0*/  ULOP3.LUT UR4, UR4, 0x3fff, URZ, 0xc0, !UPT ;  /* 0x00003fff04047892 */ /* 0x000fe4000f8ec0ff */
[----:B------:R-:W-:Y:S02]  /*37c0*/  USEL UR41, UR40, 0x1, !UP0 ;  /* 0x0000000128297887 */ /* 0x000fe4000c000000 */
[----:B------:R-:W-:Y:S02]  /*37d0*/  ULOP3.LUT UR28, UR5, 0x10000, URZ, 0xfc, !UPT ;  /* 0x00010000051c7892 */ /* 0x000fe4000f8efcff */
[----:B------:R-:W-:Y:S02]  /*37e0*/  ULOP3.LUT UR29, UR4, 0x10000, URZ, 0xfc, !UPT ;  /* 0x00010000041d7892 */ /* 0x000fe4000f8efcff */
[----:B------:R-:W-:Y:S01]  /*37f0*/  UIADD3 UR41, UPT, UPT, -UR41, URZ, URZ ;  /* 0x000000ff29297290 */ /* 0x000fe2000fffe1ff */
[----:B------:R-:W-:Y:S01]  /*3800*/  UMOV UR34, 0x0 ;  /* 0x0000000000227882 */ /* 0x000fe20000000000 */
[----:B------:R-:W-:Y:S01]  /*3810*/  UMOV UR35, 0x4200910 ;  /* 0x0420091000237882 */ /* 0x000fe20000000000 */
[----:B------:R-:W-:Y:S01]  /*3820*/  UMOV UR32, 0x0 ;  /* 0x0000000000207882 */ /* 0x000fe20000000000 */
[----:B------:R-:W-:Y:S01]  /*3830*/  UMOV UR33, 0x4200910 ;  /* 0x0420091000217882 */ /* 0x000fe20000000000 */
[----:B--2---:R-:W-:-:S15]  /*3840*/  R2UR UR42, R0 ;  /* 0x00000000002a72ca */ /* 0x004fde00000e0000 */
.L_x_71:
[----:B------:R-:W-:Y:S02]  /*3850*/  LEA R0, R10, UR26, 0x3 ;  /* 0x0000001a0a007c11 */ /* 0x000fe4000f8e18ff */
[----:B------:R-:W-:Y:S02]  /*3860*/  SHF.L.U32 R2, R9, 0x1f, RZ ;  /* 0x0000001f09027819 */ /* 0x000fe400000006ff */
[----:B------:R-:W-:Y:S01]  /*3870*/  PLOP3.LUT P0, PT, PT, PT, UP4, 0x80, 0x8 ;  /* 0x000000000008781c */ /* 0x000fe20003f0f048 */
[----:B------:R-:W-:Y:S01]  /*3880*/  VIADD R3, R0, 0xe0 ;  /* 0x000000e000037836 */ /* 0x000fe20000000000 */
[----:B-1----:R-:W1:Y:S02]  /*3890*/  SYNCS.PHASECHK.TRANS64.TRYWAIT P1, [R0+URZ+0xd0], R2 ;  /* 0x0000d002000075a7 */ /* 0x002e6400080211ff */
[----:B-1-3--:R-:W-:Y:S09]  /*38a0*/  @!P1 BRA `(.L_x_65) ;  /* 0x0000005000d89947 */ /* 0x00aff20003800000 */
.L_x_166:
[----:B------:R-:W-:Y:S01]  /*38b0*/  LEA R4, R10, UR26, 0x4 ;  /* 0x0000001a0a047c11 */ /* 0x000fe2000f8e20ff */
[----:B------:R-:W-:Y:S01]  /*38c0*/  @UP4 ULEA UR4, UR24, UR26, 0x3 ;  /* 0x0000001a18044291 */ /* 0x000fe2000f8e18ff */
[----:B------:R-:W-:Y:S01]  /*38d0*/  PLOP3.LUT P2, PT, PT, PT, PT, 0x80, 0x8 ;  /* 0x000000000008781c */ /* 0x000fe20003f4f070 */
[----:B------:R-:W-:Y:S01]  /*38e0*/  ULEA UR31, UR30, UR26, 0x3 ;  /* 0x0000001a1e1f7291 */ /* 0x000fe2000f8e18ff */
[----:B------:R-:W-:Y:S02]  /*38f0*/  PRMT R3, RZ, 0x654, R3 ;  /* 0x00000654ff037816 */ /* 0x000fe40000000003 */
[----:B------:R-:W2:Y:S01]  /*3900*/  LDS.128 R4, [R4+0x160] ;  /* 0x0001600004047984 */ /* 0x000ea20000000c00 */
[----:B-1----:R-:W-:Y:S02]  /*3910*/  @P0 SHF.L.U32 R2, R8, 0x1f, RZ ;  /* 0x0000001f08020819 */ /* 0x002fe400000006ff */
[----:B------:R-:W-:Y:S01]  /*3920*/  SHF.L.U32 R0, R11, 0x1f, RZ ;  /* 0x0000001f0b007819 */ /* 0x000fe200000006ff */
[----:B------:R-:W-:Y:S01]  /*3930*/  @!PT LDS RZ, [RZ] ;  /* 0x00000000fffff984 */ /* 0x000fe20000000800 */
[----:B------:R-:W-:Y:S01]  /*3940*/  @!PT LDS RZ, [RZ] ;  /* 0x00000000fffff984 */ /* 0x000fe20000000800 */
[----:B------:R-:W-:Y:S01]  /*3950*/  @!PT LDS RZ, [RZ] ;  /* 0x00000000fffff984 */ /* 0x000fe20000000800 */
[----:B------:R-:W-:Y:S01]  /*3960*/  @!PT LDS RZ, [RZ] ;  /* 0x00000000fffff984 */ /* 0x000fe20000000800 */
[----:B------:R1:W-:Y:S06]  /*3970*/  MEMBAR.ALL.CTA ;  /* 0x0000000000007992 */ /* 0x0003ec0000008000 */
[----:B-1----:R-:W1:Y:S02]  /*3980*/  FENCE.VIEW.ASYNC.S ;  /* 0x00000000000073c6 */ /* 0x002e640000000000 */
[----:B-1----:R1:W-:Y:S01]  /*3990*/  SYNCS.ARRIVE.TRANS64.RED.A1T0 RZ, [R3+URZ], RZ ;  /* 0x000000ff03ff79a7 */ /* 0x0023e200081004ff */
[----:B------:R1:W3:Y:S01]  /*39a0*/  @P0 SYNCS.PHASECHK.TRANS64.TRYWAIT P2, [UR4], R2 ;  /* 0x00000002ff0005a7 */ /* 0x0002e20008041104 */
[----:B------:R-:W-:Y:S01]  /*39b0*/  ULEA.HI UR4, UR30, UR30, URZ, 0x1 ;  /* 0x0000001e1e047291 */ /* 0x000fe2000f8f08ff */
[----:B--2---:R-:W-:-:S03]  /*39c0*/  LOP3.LUT P1, RZ, R6, 0x1, RZ, 0xc0, !PT ;  /* 0x0000000106ff7812 */ /* 0x004fc6000782c0ff */
[----:B------:R-:W-:Y:S02]  /*39d0*/  USHF.L.U32 UR11, UR4, 0x6, URZ ;  /* 0x00000006040b7899 */ /* 0x000fe400080006ff */
[----:B------:R-:W-:Y:S02]  /*39e0*/  ULOP3.LUT UR4, UR4, 0xffe, URZ, 0xc0, !UPT ;  /* 0x00000ffe04047892 */ /* 0x000fe4000f8ec0ff */
[----:B------:R-:W-:Y:S02]  /*39f0*/  ULOP3.LUT UR11, UR11, 0xffffff80, URZ, 0xc0, !UPT ;  /* 0xffffff800b0b7892 */ /* 0x000fe4000f8ec0ff */
[----:B------:R-:W-:Y:S02]  /*3a00*/  UIADD3 UR4, UPT, UPT, -UR4, UR30, URZ ;  /* 0x0000001e04047290 */ /* 0x000fe4000fffe1ff */
[----:B------:R-:W-:Y:S01]  /*3a10*/  UIADD3 UR11, UPT, UPT, UR42, UR11, URZ ;  /* 0x0000000b2a0b7290 */ /* 0x000fe2000fffe0ff */
[----:B------:R-:W2:Y:S03]  /*3a20*/  SYNCS.PHASECHK.TRANS64.TRYWAIT P0, [UR31+0x110], R0 ;  /* 0x00011000ff0075a7 */ /* 0x000ea6000800111f */
[----:B------:R-:W-:Y:S01]  /*3a30*/  ULEA UR11, UR4, UR11, 0x14 ;  /* 0x0000000b040b7291 */ /* 0x000fe2000f8ea0ff */
[----:B-123--:R-:W-:Y:S11]  /*3a40*/  @!P0 BRA `(.L_x_66) ;  /* 0x0000005000848947 */ /* 0x00eff60003800000 */
.L_x_168:
[----:B------:R-:W-:Y:S01]  /*3a50*/  IADD3 R10, PT, PT, R10, 0x1, RZ ;  /* 0x000000010a0a7810 */ /* 0x000fe20007ffe0ff */
[----:B------:R-:W-:Y:S06]  /*3a60*/  BRA.U !UP4, `(.L_x_67) ;  /* 0x000000010cc07547 */ /* 0x000fec000b800000 */
[----:B------:R-:W-:Y:S01]  /*3a70*/  UPLOP3.LUT UP2, UPT, UPT, UPT, UPT, 0x40, 0x4 ;  /* 0x000000000004789c */ /* 0x000fe20003f4e870 */
[----:B------:R-:W-:Y:S01]  /*3a80*/  UMOV UR23, UR41 ;  /* 0x0000002900177c82 */ /* 0x000fe20008000000 */
[----:B------:R-:W-:Y:S01]  /*3a90*/  UMOV UR22, UR40 ;  /* 0x0000002800167c82 */ /* 0x000fe20008000000 */
[----:B------:R-:W-:-:S08]  /*3aa0*/  UMOV UR10, UR24 ;  /* 0x00000018000a7c82 */ /* 0x000fd00008000000 */
.L_x_70:
[----:B------:R-:W-:Y:S02]  /*3ab0*/  UIADD3 UR23, UPT, UPT, UR23, 0x1, URZ ;  /* 0x0000000117177890 */ /* 0x000fe4000fffe0ff */
[----:B--2---:R-:W-:Y:S02]  /*3ac0*/  ULEA UR5, UR10, UR26, 0x3 ;  /* 0x0000001a0a057291 */ /* 0x004fe4000f8e18ff */
[----:B------:R-:W-:Y:S01]  /*3ad0*/  UISETP.NE.AND UP3, UPT, UR23, URZ, UPT ;  /* 0x000000ff1700728c */ /* 0x000fe2000bf65270 */
[----:B---3--:R-:W-:Y:S10]  /*3ae0*/  @P2 BRA `(.L_x_68) ;  /* 0x00000000000c2947 */ /* 0x008ff40003800000 */
[----:B-1----:R-:W-:Y:S04]  /*3af0*/  SHF.L.U32 R2, R8, 0x1f, RZ ;  /* 0x0000001f08027819 */ /* 0x002fe800000006ff */
[----:B------:R-:W1:Y:S02]  /*3b00*/  SYNCS.PHASECHK.TRANS64.TRYWAIT P0, [UR5], R2 ;  /* 0x00000002ff0075a7 */ /* 0x000e640008001105 */
[----:B-1----:R-:W-:Y:S05]  /*3b10*/  @!P0 BRA `(.L_x_69) ;  /* 0x0000005000688947 */ /* 0x002fea0003800000 */
.L_x_68:
[----:B------:R-:W-:Y:S01]  /*3b20*/  UISETP.NE.AND UP0, UPT, UR22, 0x1, UPT ;  /* 0x000000011600788c */ /* 0x000fe2000bf05270 */
[----:B------:R-:W-:Y:S01]  /*3b30*/  PLOP3.LUT P2, PT, PT, PT, PT, 0x80, 0x8 ;  /* 0x000000000008781c */ /* 0x000fe20003f4f070 */
[----:B------:R-:W-:Y:S02]  /*3b40*/  UIADD3 UR4, UPT, UPT, UR10, 0x1, URZ ;  /* 0x000000010a047890 */ /* 0x000fe4000fffe0ff */
[----:B------:R-:W-:Y:S02]  /*3b50*/  UIADD3 UR25, UPT, UPT, UR5, 0x40, URZ ;  /* 0x0000004005197890 */ /* 0x000fe4000fffe0ff */
[----:B------:R-:W-:Y:S01]  /*3b60*/  UISETP.NE.AND UP1, UPT, UR4, 0x8, UPT ;  /* 0x000000080400788c */ /* 0x000fe2000bf25270 */
[----:B------:R-:W-:Y:S01]  /*3b70*/  PLOP3.LUT P0, PT, PT, PT, UP0, 0x80, 0x8 ;  /* 0x000000000008781c */ /* 0x000fe20003f0f008 */
[----:B------:R-:W-:Y:S02]  /*3b80*/  UIADD3 UR22, UPT, UPT, UR22, -0x1, URZ ;  /* 0xffffffff16167890 */ /* 0x000fe4000fffe0ff */
[----:B------:R-:W-:Y:S02]  /*3b90*/  USEL UR6, URZ, 0x1, UP1 ;  /* 0x00000001ff067887 */ /* 0x000fe40008800000 */
[----:B------:R-:W-:Y:S01]  /*3ba0*/  USEL UR24, UR4, URZ, UP1 ;  /* 0x000000ff04187287 */ /* 0x000fe20008800000 */
[----:B------:R-:W-:Y:S01]  /*3bb0*/  UMOV UR7, 0x40004040 ;  /* 0x4000404000077882 */ /* 0x000fe20000000000 */
[----:B------:R-:W-:Y:S02]  /*3bc0*/  UMOV UR5, 0x40004040 ;  /* 0x4000404000057882 */ /* 0x000fe40000000000 */
[----:B------:R-:W-:Y:S01]  /*3bd0*/  @UP0 ULEA UR4, UR24, UR26, 0x3 ;  /* 0x0000001a18040291 */ /* 0x000fe2000f8e18ff */
[----:B------:R-:W-:Y:S01]  /*3be0*/  LOP3.LUT R8, R8, UR6, RZ, 0x3c, !PT ;  /* 0x0000000608087c12 */ /* 0x000fe2000f8e3cff */
[----:B------:R-:W-:Y:S01]  /*3bf0*/  ULEA UR6, UR10, UR29, 0xa ;  /* 0x0000001d0a067291 */ /* 0x000fe2000f8e50ff */
[----:B------:R-:W-:Y:S02]  /*3c00*/  UMOV UR21, 0x40004040 ;  /* 0x4000404000157882 */ /* 0x000fe40000000000 */
[----:B-1----:R-:W-:Y:S01]  /*3c10*/  @P0 SHF.L.U32 R0, R8, 0x1f, RZ ;  /* 0x0000001f08000819 */ /* 0x002fe200000006ff */
[----:B------:R-:W-:Y:S02]  /*3c20*/  UIADD3 UR20, UPT, UPT, UR6, 0x2, URZ ;  /* 0x0000000206147890 */ /* 0x000fe4000fffe0ff */
[----:B------:R-:W-:Y:S01]  /*3c30*/  UIADD3 UR16, UPT, UPT, UR6, 0x4, URZ ;  /* 0x0000000406107890 */ /* 0x000fe2000fffe0ff */
[----:B------:R2:W3:Y:S01]  /*3c40*/  @P0 SYNCS.PHASECHK.TRANS64.TRYWAIT P2, [UR4], R0 ;  /* 0x00000000ff0005a7 */ /* 0x0004e20008041104 */
[----:B------:R-:W-:Y:S02]  /*3c50*/  ULEA UR4, UR10, UR28, 0x9 ;  /* 0x0000001c0a047291 */ /* 0x000fe4000f8e48ff */
[----:B------:R-:W-:Y:S02]  /*3c60*/  UIADD3 UR12, UPT, UPT, UR6, 0x6, URZ ;  /* 0x00000006060c7890 */ /* 0x000fe4000fffe0ff */
[----:B------:R-:W-:Y:S02]  /*3c70*/  UIADD3 UR18, UPT, UPT, UR4, 0x2, URZ ;  /* 0x0000000204127890 */ /* 0x000fe4000fffe0ff */
[----:B------:R-:W-:Y:S02]  /*3c80*/  UIADD3 UR14, UPT, UPT, UR4, 0x4, URZ ;  /* 0x00000004040e7890 */ /* 0x000fe4000fffe0ff */
[----:B------:R-:W-:Y:S01]  /*3c90*/  UIADD3 UR8, UPT, UPT, UR4, 0x6, URZ ;  /* 0x0000000604087890 */ /* 0x000fe2000fffe0ff */
[----:B------:R2:W-:Y:S01]  /*3ca0*/  UTCHMMA gdesc[UR4], gdesc[UR6], tmem[UR11], tmem[UR38], idesc[UR39], UP2 ;  /* 0x00ff2606040075ea */ /* 0x0005e2000900000b */
[----:B------:R-:W-:Y:S01]  /*3cb0*/  UPLOP3.LUT UP2, UPT, UPT, UPT, UPT, 0x80, 0x8 ;  /* 0x000000000008789c */ /* 0x000fe20003f4f070 */
[----:B------:R-:W-:Y:S01]  /*3cc0*/  UMOV UR19, 0x40004040 ;  /* 0x4000404000137882 */ /* 0x000fe20000000000 */
[----:B------:R-:W-:Y:S01]  /*3cd0*/  UMOV UR17, 0x40004040 ;  /* 0x4000404000117882 */ /* 0x000fe20000000000 */
[----:B------:R2:W-:Y:S01]  /*3ce0*/  UTCHMMA gdesc[UR18], gdesc[UR20], tmem[UR11], tmem[UR36], idesc[UR37], UPT ;  /* 0x00ff2414120075ea */ /* 0x0005e2000b80000b */
[----:B------:R-:W-:Y:S01]  /*3cf0*/  UMOV UR15, 0x40004040 ;  /* 0x40004040000f7882 */ /* 0x000fe20000000000 */
[----:B------:R-:W-:Y:S01]  /*3d00*/  UMOV UR13, 0x40004040 ;  /* 0x40004040000d7882 */ /* 0x000fe20000000000 */
[----:B------:R-:W-:Y:S01]  /*3d10*/  UMOV UR9, 0x40004040 ;  /* 0x4000404000097882 */ /* 0x000fe20000000000 */
[----:B------:R2:W-:Y:S01]  /*3d20*/  UTCHMMA gdesc[UR14], gdesc[UR16], tmem[UR11], tmem[UR34], idesc[UR35], UPT ;  /* 0x00ff22100e0075ea */ /* 0x0005e2000b80000b */
[----:B------:R2:W-:Y:S01]  /*3d30*/  UTCHMMA gdesc[UR8], gdesc[UR12], tmem[UR11], tmem[UR32], idesc[UR33], UPT ;  /* 0x00ff200c080075ea */ /* 0x0005e2000b80000b */
[----:B------:R2:W-:Y:S01]  /*3d40*/  UTCBAR.MULTICAST [UR25], URZ, UR27 ;  /* 0x000000ff190073e9 */ /* 0x0005e2000800081b */
[----:B------:R-:W-:Y:S01]  /*3d50*/  UMOV UR10, UR24 ;  /* 0x00000018000a7c82 */ /* 0x000fe20008000000 */
[----:B------:R-:W-:Y:S05]  /*3d60*/  BRA.U UP3, `(.L_x_70) ;  /* 0xfffffffd03507547 */ /* 0x000fea000b83ffff */
.L_x_67:
[----:B--2---:R-:W-:Y:S01]  /*3d70*/  UIADD3 UR4, UPT, UPT, UR30, 0x1, URZ ;  /* 0x000000011e047890 */ /* 0x004fe2000fffe0ff */
[C---:B------:R-:W-:Y:S01]  /*3d80*/  ISETP.NE.AND P0, PT, R10.reuse, 0x2, PT ;  /* 0x000000020a00780c */ /* 0x040fe20003f05270 */
[----:B------:R-:W-:Y:S02]  /*3d90*/  UIADD3 UR5, UPT, UPT, UR31, 0xf0, URZ ;  /* 0x000000f01f057890 */ /* 0x000fe4000fffe0ff */
[----:B------:R-:W-:Y:S01]  /*3da0*/  UISETP.NE.AND UP0, UPT, UR4, 0x4, UPT ;  /* 0x000000040400788c */ /* 0x000fe2000bf05270 */
[----:B-1----:R-:W-:Y:S02]  /*3db0*/  SEL R0, RZ, 0x1, P0 ;  /* 0x00000001ff007807 */ /* 0x002fe40000000000 */
[----:B------:R-:W-:Y:S01]  /*3dc0*/  SEL R10, R10, RZ, P0 ;  /* 0x000000ff0a0a7207 */ /* 0x000fe20000000000 */
[----:B------:R-:W-:Y:S01]  /*3dd0*/  USEL UR6, URZ, 0x1, UP0 ;  /* 0x00000001ff067887 */ /* 0x000fe20008000000 */
[----:B------:R-:W-:Y:S01]  /*3de0*/  LOP3.LUT R9, R9, R0, RZ, 0x3c, !PT ;  /* 0x0000000009097212 */ /* 0x000fe200078e3cff */
[----:B------:R-:W-:Y:S01]  /*3df0*/  USEL UR30, UR4, URZ, UP0 ;  /* 0x000000ff041e7287 */ /* 0x000fe20008000000 */
[----:B------:R1:W-:Y:S03]  /*3e00*/  UTCBAR [UR5], URZ ;  /* 0x000000ff050073e9 */ /* 0x0003e600080000ff */
[----:B------:R-:W-:Y:S01]  /*3e10*/  LOP3.LUT R11, R11, UR6, RZ, 0x3c, !PT ;  /* 0x000000060b0b7c12 */ /* 0x000fe2000f8e3cff */
[----:B------:R-:W-:Y:S07]  /*3e20*/  @P1 BRA `(.L_x_71) ;  /* 0xfffffff800881947 */ /* 0x000fee000383ffff */
[----:B------:R-:W2:Y:S01]  /*3e30*/  S2UR UR8, SR_CgaCtaId ;  /* 0x00000000000879c3 */ /* 0x000ea20000008800 */
[----:B------:R-:W-:Y:S01]  /*3e40*/  ELECT P0, URZ, PT ;  /* 0x0000000000ff782f */ /* 0x000fe20003800000 */
[----:B------:R-:W-:Y:S01]  /*3e50*/  IMAD.MOV.U32 R0, RZ, RZ, 0x1 ;  /* 0x00000001ff007424 */ /* 0x000fe200078e00ff */
[----:B------:R-:W-:Y:S01]  /*3e60*/  UIADD3 UR26, UPT, UPT, UR26, 0x110, URZ ;  /* 0x000001101a1a7890 */ /* 0x000fe2000fffe0ff */
[----:B------:R-:W-:Y:S01]  /*3e70*/  SHF.L.U32 R2, R11, 0x1f, RZ ;  /* 0x0000001f0b027819 */ /* 0x000fe200000006ff */
[----:B------:R-:W-:-:S03]  /*3e80*/  UMOV UR4, 0x40 ;  /* 0x0000004000047882 */ /* 0x000fc60000000000 */
[----:B------:R-:W-:Y:S01]  /*3e90*/  UVIRTCOUNT.DEALLOC.SMPOOL 0x80 ;  /* 0x000000800000784c */ /* 0x000fe20000000000 */
[----:B--2---:R-:W-:Y:S02]  /*3ea0*/  ULEA UR8, UR8, UR4, 0x18 ;  /* 0x0000000408087291 */ /* 0x004fe4000f8ec0ff */
[----:B------:R-:W-:-:S07]  /*3eb0*/  ULEA UR4, UR30, UR26, 0x3 ;  /* 0x0000001a1e047291 */ /* 0x000fce000f8e18ff */
[----:B------:R2:W-:Y:S02]  /*3ec0*/  @P0 STS.U8 [UR8+0x1c], R0 ;  /* 0x00001c00ff000988 */ /* 0x0005e40008000008 */
[----:B------:R-:W4:Y:S02]  /*3ed0*/  SYNCS.PHASECHK.TRANS64.TRYWAIT P0, [UR4], R2 ;  /* 0x00000002ff0075a7 */ /* 0x000f240008001104 */
[----:B--2-4-:R-:W-:Y:S05]  /*3ee0*/  @!P0 BRA `(.L_x_72) ;  /* 0x0000004c008c8947 */ /* 0x014fea0003800000 */
.L_x_171:
[----:B------:R-:W-:-:S04]  /*3ef0*/  UIADD3 UR4, UPT, UPT, UR30, 0x1, URZ ;  /* 0x000000011e047890 */ /* 0x000fc8000fffe0ff */
[----:B------:R-:W-:-:S04]  /*3f00*/  UISETP.NE.AND UP0, UPT, UR4, 0x4, UPT ;  /* 0x000000040400788c */ /* 0x000fc8000bf05270 */
[----:B------:R-:W-:Y:S02]  /*3f10*/  USEL UR6, URZ, 0x1, UP0 ;  /* 0x00000001ff067887 */ /* 0x000fe40008000000 */
[----:B------:R-:W-:-:S04]  /*3f20*/  USEL UR4, UR4, URZ, UP0 ;  /* 0x000000ff04047287 */ /* 0x000fc80008000000 */
[----:B-1----:R-:W-:Y:S01]  /*3f30*/  ULEA UR5, UR4, UR26, 0x3 ;  /* 0x0000001a04057291 */ /* 0x002fe2000f8e18ff */
[----:B--2---:R-:W-:-:S04]  /*3f40*/  LOP3.LUT R2, R11, UR6, RZ, 0x3c, !PT ;  /* 0x000000060b027c12 */ /* 0x004fc8000f8e3cff */
[----:B------:R-:W-:-:S04]  /*3f50*/  SHF.L.U32 R3, R2, 0x1f, RZ ;  /* 0x0000001f02037819 */ /* 0x000fc800000006ff */
[----:B------:R-:W1:Y:S02]  /*3f60*/  SYNCS.PHASECHK.TRANS64.TRYWAIT P0, [UR5], R3 ;  /* 0x00000003ff0075a7 */ /* 0x000e640008001105 */
[----:B-1----:R-:W-:Y:S05]  /*3f70*/  @!P0 BRA `(.L_x_73) ;  /* 0x0000004c00808947 */ /* 0x002fea0003800000 */
.L_x_173:
        /* <DEDUP_REMOVED lines=9> */
.L_x_175:
[----:B------:R-:W-:-:S04]  /*4010*/  UIADD3 UR4, UPT, UPT, UR4, 0x1, URZ ;  /* 0x0000000104047890 */ /* 0x000fc8000fffe0ff */
[----:B------:R-:W-:-:S04]  /*4020*/  UISETP.NE.AND UP0, UPT, UR4, 0x4, UPT ;  /* 0x000000040400788c */ /* 0x000fc8000bf05270 */
[----:B------:R-:W-:Y:S02]  /*4030*/  USEL UR5, URZ, 0x1, UP0 ;  /* 0x00000001ff057887 */ /* 0x000fe40008000000 */
[----:B------:R-:W-:-:S04]  /*4040*/  USEL UR4, UR4, URZ, UP0 ;  /* 0x000000ff04047287 */ /* 0x000fc80008000000 */
[----:B------:R-:W-:Y:S01]  /*4050*/  ULEA UR4, UR4, UR26, 0x3 ;  /* 0x0000001a04047291 */ /* 0x000fe2000f8e18ff */
[----:B------:R-:W-:-:S04]  /*4060*/  LOP3.LUT R2, R2, UR5, RZ, 0x3c, !PT ;  /* 0x0000000502027c12 */ /* 0x000fc8000f8e3cff */
[----:B------:R-:W-:-:S04]  /*4070*/  SHF.L.U32 R2, R2, 0x1f, RZ ;  /* 0x0000001f02027819 */ /* 0x000fc800000006ff */
[----:B------:R-:W2:Y:S02]  /*4080*/  SYNCS.PHASECHK.TRANS64.TRYWAIT P0, [UR4], R2 ;  /* 0x00000002ff0075a7 */ /* 0x000ea40008001104 */
[----:B--2---:R-:W-:Y:S05]  /*4090*/  @!P0 BRA `(.L_x_75) ;  /* 0x0000004c00688947 */ /* 0x004fea0003800000 */
.L_x_177:
[----:B------:R-:W-:Y:S01]  /*40a0*/  NOP ;  /* 0x0000000000007918 */ /* 0x000fe20000000000 */
[----:B-1----:R-:W1:Y:S01]  /*40b0*/  LDS R0, [UR8+0x14] ;  /* 0x00001408ff007984 */ /* 0x002e620008000800 */
[----:B------:R-:W-:Y:S01]  /*40c0*/  ULOP3.LUT UR4, UR42, 0xffff, URZ, 0xc0, !UPT ;  /* 0x0000ffff2a047892 */ /* 0x000fe2000f8ec0ff */
[----:B------:R-:W-:Y:S01]  /*40d0*/  UMOV UR5, 0xffff ;  /* 0x0000ffff00057882 */ /* 0x000fe20000000000 */
[----:B------:R-:W-:Y:S02]  /*40e0*/  UMOV UR6, 0x1 ;  /* 0x0000000100067882 */ /* 0x000fe40000000000 */
[----:B------:R-:W-:-:S04]  /*40f0*/  USHF.R.U32.HI UR4, URZ, 0x5, UR4 ;  /* 0x00000005ff047899 */ /* 0x000fc80008011604 */
[----:B------:R-:W-:Y:S02]  /*4100*/  USHF.L.U32 UR5, UR5, UR4, URZ ;  /* 0x0000000405057299 */ /* 0x000fe400080006ff */
[----:B------:R-:W-:-:S04]  /*4110*/  USHF.L.U32 UR4, UR6, UR4, URZ ;  /* 0x0000000406047299 */ /* 0x000fc800080006ff */
[----:B-1----:R-:W-:-:S04]  /*4120*/  LOP3.LUT R0, R0, UR5, RZ, 0xc0, !PT ;  /* 0x0000000500007c12 */ /* 0x002fc8000f8ec0ff */
[----:B------:R-:W-:-:S13]  /*4130*/  ISETP.NE.AND P0, PT, R0, UR5, PT ;  /* 0x0000000500007c0c */ /* 0x000fda000bf05270 */
[----:B------:R-:W-:Y:S05]  /*4140*/  @P0 BRA `(.L_x_76) ;  /* 0x0000000000580947 */ /* 0x000fea0003800000 */
[----:B------:R-:W1:Y:S02]  /*4150*/  LDS R0, [UR8+0x18] ;  /* 0x00001808ff007984 */ /* 0x000e640008000800 */
[----:B-1----:R-:W-:-:S04]  /*4160*/  LOP3.LUT R0, R0, UR4, RZ, 0xc0, !PT ;  /* 0x0000000400007c12 */ /* 0x002fc8000f8ec0ff */
[----:B------:R-:W-:-:S13]  /*4170*/  ISETP.NE.AND P0, PT, R0, UR4, PT ;  /* 0x0000000400007c0c */ /* 0x000fda000bf05270 */
[----:B------:R-:W-:Y:S05]  /*4180*/  @P0 BRA `(.L_x_77) ;  /* 0x00000000003c0947 */ /* 0x000fea0003800000 */
[----:B------:R-:W1:Y:S01]  /*4190*/  S2R R2, SR_LANEID ;  /* 0x0000000000027919 */ /* 0x000e620000000000 */
[----:B------:R-:W-:-:S06]  /*41a0*/  ULOP3.LUT UR5, URZ, UR5, URZ, 0x33, !UPT ;  /* 0x00000005ff057292 */ /* 0x000fcc000f8e33ff */
[----:B------:R-:W-:-:S04]  /*41b0*/  IMAD.U32 R0, RZ, RZ, UR5 ;  /* 0x00000005ff007e24 */ /* 0x000fc8000f8e00ff */
[----:B------:R2:W4:Y:S02]  /*41c0*/  REDUX UR7, R0 ;  /* 0x00000000000773c4 */ /* 0x0005240000000000 */
[----:B------:R1:W-:Y:S01]  /*41d0*/  UTCATOMSWS.AND URZ, UR5 ;  /* 0x0000000500ff79e3 */ /* 0x0003e20008000000 */
[----:B--2---:R-:W-:Y:S01]  /*41e0*/  LOP3.LUT R0, RZ, UR4, RZ, 0x33, !PT ;  /* 0x00000004ff007c12 */ /* 0x004fe2000f8e33ff */
[----:B------:R-:W-:Y:S02]  /*41f0*/  VOTEU.ANY UR4, UPT, PT ;  /* 0x0000000000047886 */ /* 0x000fe400038e0100 */
[----:B------:R-:W-:Y:S02]  /*4200*/  UFLO.U32 UR4, UR4 ;  /* 0x00000004000472bd */ /* 0x000fe400080e0000 */
[----:B------:R-:W2:Y:S04]  /*4210*/  REDUX UR6, R0 ;  /* 0x00000000000673c4 */ /* 0x000ea80000000000 */
[----:B-1----:R-:W-:-:S02]  /*4220*/  ISETP.EQ.U32.AND P0, PT, R2, UR4, PT ;  /* 0x0000000402007c0c */ /* 0x002fc4000bf02070 */
[----:B----4-:R-:W-:-:S11]  /*4230*/  MOV R2, UR7 ;  /* 0x0000000700027c02 */ /* 0x010fd60008000f00 */
[----:B------:R1:W-:Y:S01]  /*4240*/  @P0 ATOMS.AND RZ, [UR8+0x14], R2 ;  /* 0x00001402ffff098c */ /* 0x0003e2000a800008 */
[----:B--2---:R-:W-:-:S05]  /*4250*/  IMAD.U32 R0, RZ, RZ, UR6 ;  /* 0x00000006ff007e24 */ /* 0x004fca000f8e00ff */
[----:B------:R1:W-:Y:S01]  /*4260*/  @P0 ATOMS.AND RZ, [UR8+0x18], R0 ;  /* 0x00001800ffff098c */ /* 0x0003e2000a800008 */
[----:B------:R-:W-:Y:S05]  /*4270*/  BRA `(.L_x_78) ;  /* 0x0000000000147947 */ /* 0x000fea0003800000 */
.L_x_77:
[----:B------:R-:W-:Y:S02]  /*4280*/  MOV R2, 0x42a0 ;  /* 0x000042a000027802 */ /* 0x000fe40000000f00 */
[----:B---3-5:R-:W-:Y:S05]  /*4290*/  CALL.REL.NOINC `($__internal_0_$__cuda_sm10x_tcgen05_guardrail_trap_col_being_dealloced_not_returned_by_alloc) ;  /* 0x0000005000507944 */ /* 0x028fea0003c00000 */
[----:B------:R-:W-:Y:S05]  /*42a0*/  BRA `(.L_x_78) ;  /* 0x0000000000087947 */ /* 0x000fea0003800000 */
.L_x_76:
[----:B------:R-:W-:Y:S02]  /*42b0*/  MOV R2, 0x42d0 ;  /* 0x000042d000027802 */ /* 0x000fe40000000f00 */
[----:B---3-5:R-:W-:Y:S05]  /*42c0*/  CALL.REL.NOINC `($__internal_2_$__cuda_sm10x_tcgen05_guardrail_trap_unallocated_columns_being_dealloced) ;  /* 0x00000050005c7944 */ /* 0x028fea0003c00000 */
.L_x_78:
[----:B------:R-:W-:Y:S01]  /*42d0*/  NOP ;  /* 0x0000000000007918 */ /* 0x000fe20000000000 */
[----:B------:R-:W-:Y:S05]  /*42e0*/  EXIT ;  /* 0x000000000000794d */ /* 0x000fea0003800000 */
.L_x_60:
[----:B------:R-:W-:-:S09]  /*42f0*/  UISETP.NE.OR UP0, UPT, UR17, 0x3, !UP3 ;  /* 0x000000031100788c */ /* 0x000fd2000df05670 */
[----:B------:R-:W-:Y:S05]  /*4300*/  BRA.U UP0, `(.L_x_79) ;  /* 0x00000011005c7547 */ /* 0x000fea000b800000 */
[----:B------:R-:W2:Y:S01]  /*4310*/  S2UR UR10, SR_CgaCtaId ;  /* 0x00000000000a79c3 */ /* 0x000ea20000008800 */
[----:B------:R-:W3:Y:S01]  /*4320*/  LDCU UR31, c[0x0][0x370] ;  /* 0x00006e00ff1f77ac */ /* 0x000ee20008000800 */
[----:B------:R-:W-:Y:S02]  /*4330*/  HFMA2 R13, -RZ, RZ, 0, 0 ;  /* 0x00000000ff0d7431 */ /* 0x000fe400000001ff */
[----:B------:R-:W-:Y:S01]  /*4340*/  IMAD.MOV.U32 R15, RZ, RZ, 0x1 ;  /* 0x00000001ff0f7424 */ /* 0x000fe200078e00ff */
[----:B------:R-:W-:Y:S01]  /*4350*/  MOV R7, 0x2000 ;  /* 0x0000200000077802 */ /* 0x000fe20000000f00 */
[----:B------:R-:W3:Y:S01]  /*4360*/  LDCU.128 UR44, c[0x0][0xb10] ;  /* 0x00016200ff2c77ac */ /* 0x000ee20008000c00 */
[----:B------:R-:W-:Y:S01]  /*4370*/  IMAD.MOV.U32 R14, RZ, RZ, RZ ;  /* 0x000000ffff0e7224 */ /* 0x000fe200078e00ff */
[----:B------:R-:W4:Y:S01]  /*4380*/  LDC.64 R16, c[0x0][0x348] ;  /* 0x0000d200ff107b82 */ /* 0x000f220000000a00 */
[----:B------:R-:W1:Y:S01]  /*4390*/  LDCU UR30, c[0x0][0x374] ;  /* 0x00006e80ff1e77ac */ /* 0x000e620008000800 */
[----:B------:R-:W2:Y:S06]  /*43a0*/  LDCU UR15, c[0x0][0xb0c] ;  /* 0x00016180ff0f77ac */ /* 0x000eac0008000800 */
[----:B------:R-:W4:Y:S01]  /*43b0*/  LDC.64 R2, c[0x0][0x888] ;  /* 0x00022200ff027b82 */ /* 0x000f220000000a00 */
[----:B------:R-:W4:Y:S01]  /*43c0*/  LDCU UR49, c[0x0][0xb20] ;  /* 0x00016400ff3177ac */ /* 0x000f220008000800 */
[----:B------:R-:W4:Y:S06]  /*43d0*/  LDCU UR4, c[0x0][0xb30] ;  /* 0x00016600ff0477ac */ /* 0x000f2c0008000800 */
[----:B------:R-:W4:Y:S01]  /*43e0*/  LDC.64 R4, c[0x0][0x890] ;  /* 0x00022400ff047b82 */ /* 0x000f220000000a00 */
[----:B------:R-:W-:Y:S01]  /*43f0*/  UMOV UR21, 0x400 ;  /* 0x0000040000157882 */ /* 0x000fe20000000000 */
[----:B---3--:R-:W-:-:S02]  /*4400*/  UIMAD.WIDE.U32 UR6, UR31, UR44, URZ ;  /* 0x0000002c1f0672a5 */ /* 0x008fc4000f8e00ff */
[----:B-1----:R-:W-:Y:S02]  /*4410*/  UIMAD.WIDE.U32 UR8, UR30, UR47, URZ ;  /* 0x0000002f1e0872a5 */ /* 0x002fe4000f8e00ff */
[----:B--2---:R-:W-:Y:S02]  /*4420*/  ULEA UR21, UR10, UR21, 0x18 ;  /* 0x000000150a157291 */ /* 0x004fe4000f8ec0ff */
[----:B------:R-:W-:Y:S02]  /*4430*/  UPLOP3.LUT UP3, UPT, UPT, UPT, UPT, 0x40, 0x4 ;  /* 0x000000000004789c */ /* 0x000fe40003f6e870 */
[----:B------:R-:W-:Y:S02]  /*4440*/  UIADD3 UR37, UPT, UPT, UR21, 0x98, URZ ;  /* 0x0000009815257890 */ /* 0x000fe4000fffe0ff */
[----:B------:R-:W-:Y:S02]  /*4450*/  UIADD3 UR33, UPT, UPT, UR21, 0x80, URZ ;  /* 0x0000008015217890 */ /* 0x000fe4000fffe0ff */
[----:B------:R-:W-:-:S02]  /*4460*/  UIADD3 UR25, UPT, UPT, UR21, 0x88, URZ ;  /* 0x0000008815197890 */ /* 0x000fc4000fffe0ff */
[----:B------:R-:W-:Y:S01]  /*4470*/  UIADD3 UR17, UPT, UPT, UR21, 0x90, URZ ;  /* 0x0000009015117890 */ /* 0x000fe2000fffe0ff */
[----:B------:R-:W-:Y:S01]  /*4480*/  UMOV UR6, UR7 ;  /* 0x0000000700067c82 */ /* 0x000fe20008000000 */
[----:B------:R-:W-:Y:S01]  /*4490*/  UMOV UR41, UR9 ;  /* 0x0000000900297c82 */ /* 0x000fe20008000000 */
[----:B------:R-:W-:Y:S02]  /*44a0*/  UISETP.GE.AND UP0, UPT, UR42, 0x1, UPT ;  /* 0x000000012a00788c */ /* 0x000fe4000bf06270 */
[----:B------:R-:W-:Y:S01]  /*44b0*/  UISETP.NE.AND UP4, UPT, UR42, 0x1, UPT ;  /* 0x000000012a00788c */ /* 0x000fe2000bf85270 */
[----:B------:R-:W1:Y:S01]  /*44c0*/  LDCU.64 UR22, c[0x0][0xb28] ;  /* 0x00016500ff1677ac */ /* 0x000e620008000a00 */
[----:B------:R-:W-:Y:S02]  /*44d0*/  UISETP.NE.AND UP6, UPT, UR15, 0x1, UPT ;  /* 0x000000010f00788c */ /* 0x000fe4000bfc5270 */
[----:B------:R-:W-:Y:S02]  /*44e0*/  UISETP.NE.AND UP5, UPT, UR46, 0x1, UPT ;  /* 0x000000012e00788c */ /* 0x000fe4000bfa5270 */
[----:B------:R-:W-:-:S02]  /*44f0*/  UPRMT UR37, UR10, 0x654, UR37 ;  /* 0x000006540a257896 */ /* 0x000fc40008000025 */
[----:B------:R-:W-:Y:S02]  /*4500*/  USHF.R.U32.HI UR43, URZ, UR45, UR6 ;  /* 0x0000002dff2b7299 */ /* 0x000fe40008011606 */
[----:B------:R-:W-:Y:S02]  /*4510*/  UPRMT UR40, UR10, 0x654, UR33 ;  /* 0x000006540a287896 */ /* 0x000fe40008000021 */
[----:B------:R-:W-:Y:S02]  /*4520*/  UPRMT UR39, UR10, 0x654, UR25 ;  /* 0x000006540a277896 */ /* 0x000fe40008000019 */
[----:B------:R-:W-:Y:S02]  /*4530*/  UPRMT UR38, UR10, 0x654, UR17 ;  /* 0x000006540a267896 */ /* 0x000fe40008000011 */
[----:B----4-:R-:W-:Y:S02]  /*4540*/  USHF.R.U32.HI UR41, URZ, UR49, UR41 ;  /* 0x00000031ff297299 */ /* 0x010fe40008011629 */
[----:B------:R-:W-:-:S11]  /*4550*/  UISETP.NE.AND UP2, UPT, UR4, 0x1, UPT ;  /* 0x000000010400788c */ /* 0x000fd6000bf45270 */
.L_x_90:
[C---:B------:R-:W-:Y:S02]  /*4560*/  LEA R12, R14.reuse, UR21, 0x3 ;  /* 0x000000150e0c7c11 */ /* 0x040fe4000f8e18ff */
[----:B------:R-:W-:Y:S02]  /*4570*/  SHF.L.U32 R0, R13, 0x1f, RZ ;  /* 0x0000001f0d007819 */ /* 0x000fe400000006ff */
[----:B------:R-:W-:Y:S02]  /*4580*/  LEA R8, R14, UR21, 0x4 ;  /* 0x000000150e087c11 */ /* 0x000fe4000f8e20ff */
[----:B--2---:R-:W2:Y:S02]  /*4590*/  SYNCS.PHASECHK.TRANS64.TRYWAIT P0, [R12+URZ+0xd0], R0 ;  /* 0x0000d0000c0075a7 */ /* 0x004ea400080011ff */
[----:B--2---:R-:W-:Y:S05]  /*45a0*/  @!P0 BRA `(.L_x_80) ;  /* 0x00000048003c8947 */ /* 0x004fea0003800000 */
.L_x_178:
        /* <DEDUP_REMOVED lines=8> */
[----:B---3--:R-:W-:Y:S11]  /*4630*/  LOP3.LUT P0, RZ, R10, 0x1, RZ, 0xc0, !PT ;  /* 0x000000010aff7812 */ /* 0x008ff6000780c0ff */
[----:B------:R-:W-:Y:S02]  /*4640*/  @!UPT UIADD3 URZ, UPT, UPT, URZ, URZ, URZ ;  /* 0x000000fffffff290 */ /* 0x000fe4000fffe0ff */
[----:B----4-:R-:W-:Y:S01]  /*4650*/  VOTEU.ANY UP1, P0 ;  /* 0x0000000000ff7886 */ /* 0x010fe20000020100 */
[----:B------:R-:W-:Y:S11]  /*4660*/  PLOP3.LUT P0, PT, PT, PT, UP1, 0x80, 0x8 ;  /* 0x000000000008781c */ /* 0x000ff60003f0f018 */
[----:B------:R-:W-:Y:S02]  /*4670*/  @!UPT UIADD3 URZ, UPT, UPT, URZ, URZ, URZ ;  /* 0x000000fffffff290 */ /* 0x000fe4000fffe0ff */
[----:B--2---:R-:W-:Y:S02]  /*4680*/  @P0 SHF.R.U32.HI R0, RZ, 0x10, R9 ;  /* 0x00000010ff000819 */ /* 0x004fe40000011609 */
[----:B------:R-:W-:Y:S02]  /*4690*/  @P0 MOV R6, R8 ;  /* 0x0000000800060202 */ /* 0x000fe40000000f00 */
[----:B------:R-:W-:Y:S01]  /*46a0*/  @P0 R2UR UR4, R0 ;  /* 0x00000000000402ca */ /* 0x000fe200000e0000 */
[----:B------:R-:W-:Y:S01]  /*46b0*/  VIADD R0, R12, 0xe0 ;  /* 0x000000e00c007836 */ /* 0x000fe20000000000 */
[----:B------:R-:W-:Y:S02]  /*46c0*/  @P0 LOP3.LUT R8, R9, 0xffff, RZ, 0xc0, !PT ;  /* 0x0000ffff09080812 */ /* 0x000fe400078ec0ff */
[----:B------:R-:W-:Y:S02]  /*46d0*/  @P0 R2UR UR6, R6 ;  /* 0x00000000060602ca */ /* 0x000fe400000e0000 */
[----:B------:R-:W-:Y:S02]  /*46e0*/  PRMT R0, RZ, 0x654, R0 ;  /* 0x00000654ff007816 */ /* 0x000fe40000000000 */
[----:B------:R-:W-:Y:S02]  /*46f0*/  @P0 R2UR UR5, R8 ;  /* 0x00000000080502ca */ /* 0x000fe400000e0000 */
[----:B------:R2:W-:Y:S03]  /*4700*/  SYNCS.ARRIVE.TRANS64.RED.A1T0 RZ, [R0+URZ], RZ ;  /* 0x000000ff00ff79a7 */ /* 0x0005e600081004ff */
[----:B------:R-:W-:Y:S04]  /*4710*/  @UP1 UMOV UR29, UR4 ;  /* 0x00000004001d1c82 */ /* 0x000fe80008000000 */
[----:B------:R-:W-:Y:S04]  /*4720*/  @UP1 UMOV UR14, UR6 ;  /* 0x00000006000e1c82 */ /* 0x000fe80008000000 */
[----:B------:R-:W-:Y:S01]  /*4730*/  @UP1 UMOV UR13, UR5 ;  /* 0x00000005000d1c82 */ /* 0x000fe20008000000 */
[----:B------:R-:W-:Y:S05]  /*4740*/  BRA.U !UP0, `(.L_x_81) ;  /* 0x0000000108a47547 */ /* 0x000fea000b800000 */
[----:B------:R-:W-:Y:S02]  /*4750*/  UIMAD.WIDE.U32 UR18, UR13, UR47, URZ ;  /* 0x0000002f0d1272a5 */ /* 0x000fe4000f8e00ff */
[----:B------:R-:W-:Y:S02]  /*4760*/  UIMAD.WIDE.U32 UR26, UR14, UR44, URZ ;  /* 0x0000002c0e1a72a5 */ /* 0x000fe4000f8e00ff */
[----:B------:R-:W-:Y:S02]  /*4770*/  USEL UR4, UR30, UR41, !UP5 ;  /* 0x000000291e047287 */ /* 0x000fe4000e800000 */
[----:B------:R-:W-:Y:S02]  /*4780*/  USEL UR7, UR31, UR43, !UP6 ;  /* 0x0000002b1f077287 */ /* 0x000fe4000f000000 */
[----:B-1----:R-:W-:Y:S02]  /*4790*/  UIMAD.WIDE.U32 UR8, UR4, UR22, URZ ;  /* 0x00000016040872a5 */ /* 0x002fe4000f8e00ff */
[----:B------:R-:W-:Y:S01]  /*47a0*/  UIMAD.WIDE.U32 UR10, UR7, UR22, URZ ;  /* 0x00000016070a72a5 */ /* 0x000fe2000f8e00ff */
[----:B------:R-:W-:Y:S02]  /*47b0*/  UMOV UR5, UR19 ;  /* 0x0000001300057c82 */ /* 0x000fe40008000000 */
[----:B------:R-:W-:Y:S03]  /*47c0*/  USHF.R.U32.HI UR6, URZ, UR49, UR5 ;  /* 0x00000031ff067299 */ /* 0x000fe60008011605 */
[----:B------:R-:W-:Y:S01]  /*47d0*/  UMOV UR5, UR27 ;  /* 0x0000001b00057c82 */ /* 0x000fe20008000000 */
[----:B------:R-:W-:Y:S02]  /*47e0*/  USEL UR6, UR13, UR6, !UP5 ;  /* 0x000000060d067287 */ /* 0x000fe4000e800000 */
[----:B------:R-:W-:Y:S03]  /*47f0*/  USHF.R.U32.HI UR12, URZ, UR45, UR5 ;  /* 0x0000002dff0c7299 */ /* 0x000fe60008011605 */
[----:B------:R-:W-:Y:S02]  /*4800*/  UMOV UR5, UR9 ;  /* 0x0000000900057c82 */ /* 0x000fe40008000000 */
[----:B------:R-:W-:Y:S03]  /*4810*/  @UP4 USHF.R.U32.HI UR4, URZ, UR23, UR5 ;  /* 0x00000017ff044299 */ /* 0x000fe60008011605 */
[----:B------:R-:W-:Y:S01]  /*4820*/  UMOV UR5, UR11 ;  /* 0x0000000b00057c82 */ /* 0x000fe20008000000 */
[----:B------:R-:W-:Y:S02]  /*4830*/  UIMAD UR4, UR42, UR4, URZ ;  /* 0x000000042a0472a4 */ /* 0x000fe4000f8e02ff */
[----:B------:R-:W-:Y:S02]  /*4840*/  @UP4 USHF.R.U32.HI UR7, URZ, UR23, UR5 ;  /* 0x00000017ff074299 */ /* 0x000fe40008011605 */
[----:B------:R-:W-:Y:S02]  /*4850*/  UIMAD.WIDE.U32 UR10, UR6, UR22, URZ ;  /* 0x00000016060a72a5 */ /* 0x000fe4000f8e00ff */
[----:B------:R-:W-:Y:S02]  /*4860*/  USEL UR5, UR14, UR12, !UP6 ;  /* 0x0000000c0e057287 */ /* 0x000fe4000f000000 */
[----:B------:R-:W-:Y:S02]  /*4870*/  UIMAD UR8, UR42, UR7, URZ ;  /* 0x000000072a0872a4 */ /* 0x000fe4000f8e02ff */
[----:B------:R-:W-:Y:S03]  /*4880*/  UISETP.GE.AND UP0, UPT, UR6, UR4, UPT ;  /* 0x000000040600728c */ /* 0x000fe6000bf06270 */
[----:B------:R-:W-:Y:S01]  /*4890*/  UMOV UR4, UR11 ;  /* 0x0000000b00047c82 */ /* 0x000fe20008000000 */
[----:B------:R-:W-:Y:S02]  /*48a0*/  UISETP.GE.OR UP0, UPT, UR5, UR8, UP0 ;  /* 0x000000080500728c */ /* 0x000fe40008706670 */
[----:B------:R-:W-:Y:S02]  /*48b0*/  USHF.R.U32.HI UR4, URZ, UR23, UR4 ;  /* 0x00000017ff047299 */ /* 0x000fe40008011604 */
[----:B------:R-:W-:Y:S02]  /*48c0*/  UIMAD.WIDE.U32 UR8, UR5, UR22, URZ ;  /* 0x00000016050872a5 */ /* 0x000fe4000f8e00ff */
[----:B------:R-:W-:Y:S04]  /*48d0*/  USEL UR10, UR6, UR4, !UP4 ;  /* 0x00000004060a7287 */ /* 0x000fe8000e000000 */
[----:B------:R-:W-:Y:S01]  /*48e0*/  UIADD3 UR11, UPT, UPT, -UR10, URZ, URZ ;  /* 0x000000ff0a0b7290 */ /* 0x000fe2000fffe1ff */
[----:B------:R-:W-:Y:S02]  /*48f0*/  @!UP0 UMOV UR4, UR9 ;  /* 0x0000000900048c82 */ /* 0x000fe40008000000 */
[----:B------:R-:W-:Y:S02]  /*4900*/  @!UP0 USHF.R.U32.HI UR4, URZ, UR23, UR4 ;  /* 0x00000017ff048299 */ /* 0x000fe40008011604 */
[----:B------:R-:W-:Y:S02]  /*4910*/  UIMAD UR8, UR42, UR11, UR6 ;  /* 0x0000000b2a0872a4 */ /* 0x000fe4000f8e0206 */
[----:B------:R-:W-:Y:S04]  /*4920*/  @!UP0 USEL UR4, UR5, UR4, !UP4 ;  /* 0x0000000405048287 */ /* 0x000fe8000e000000 */
[----:B------:R-:W-:Y:S02]  /*4930*/  @!UP0 UIMAD UR8, UR7, UR8, UR4 ;  /* 0x00000008070882a4 */ /* 0x000fe4000f8e0204 */
[----:B------:R-:W-:Y:S02]  /*4940*/  @!UP0 UIADD3 UR9, UPT, UPT, UR10, -UR4, URZ ;  /* 0x800000040a098290 */ /* 0x000fe4000fffe0ff */
[----:B------:R-:W-:Y:S02]  /*4950*/  UIADD3 UR4, UPT, UPT, -UR5, URZ, URZ ;  /* 0x000000ff05047290 */ /* 0x000fe4000fffe1ff */
[----:B------:R-:W-:Y:S02]  /*4960*/  UIADD3 UR7, UPT, UPT, -UR6, URZ, URZ ;  /* 0x000000ff06077290 */ /* 0x000fe4000fffe1ff */
[----:B------:R-:W-:Y:S02]  /*4970*/  @!UP0 UIMAD UR6, UR9, UR42, UR5 ;  /* 0x0000002a090682a4 */ /* 0x000fe4000f8e0205 */
[----:B------:R-:W-:Y:S02]  /*4980*/  UIMAD UR14, UR15, UR4, UR14 ;  /* 0x000000040f0e72a4 */ /* 0x000fe4000f8e020e */
[----:B------:R-:W-:Y:S01]  /*4990*/  UIMAD UR13, UR46, UR7, UR13 ;  /* 0x000000072e0d72a4 */ /* 0x000fe2000f8e020d */
[----:B------:R-:W-:Y:S02]  /*49a0*/  @!UP0 UMOV UR5, UR8 ;  /* 0x0000000800058c82 */ /* 0x000fe40008000000 */
[----:B------:R-:W-:Y:S02]  /*49b0*/  UIMAD UR14, UR5, UR15, UR14 ;  /* 0x0000000f050e72a4 */ /* 0x000fe4000f8e020e */
[----:B------:R-:W-:Y:S11]  /*49c0*/  UIMAD UR13, UR6, UR46, UR13 ;  /* 0x0000002e060d72a4 */ /* 0x000ff6000f8e020d */
[----:B------:R-:W-:Y:S01]  /*49d0*/  @!UPT UIADD3 URZ, UPT, UPT, URZ, URZ, URZ ;  /* 0x000000fffffff290 */ /* 0x000fe2000fffe0ff */
.L_x_81:
[----:B------:R-:W3:Y:S01]  /*49e0*/  @!UP2 LDCU.128 UR8, c[0x0][0xb10] ;  /* 0x00016200ff08a7ac */ /* 0x000ee20008000c00 */
[C---:B------:R-:W-:Y:S02]  /*49f0*/  ISETP.NE.U32.AND P1, PT, R4.reuse, RZ, PT ;  /* 0x000000ff0400720c */ /* 0x040fe40003f25070 */
[----:B------:R-:W-:Y:S02]  /*4a00*/  ISETP.NE.U32.AND P0, PT, R4, RZ, PT ;  /* 0x000000ff0400720c */ /* 0x000fe40003f05070 */
[C---:B------:R-:W-:Y:S02]  /*4a10*/  ISETP.NE.AND.EX P1, PT, R5.reuse, RZ, PT, P1 ;  /* 0x000000ff0500720c */ /* 0x040fe40003f25310 */
[----:B------:R-:W-:Y:S01]  /*4a20*/  ISETP.NE.AND.EX P0, PT, R5, RZ, PT, P0 ;  /* 0x000000ff0500720c */ /* 0x000fe20003f05300 */
[----:B------:R-:W4:Y:S01]  /*4a30*/  @!UP2 LDCU UR5, c[0x0][0xb0c] ;  /* 0x00016180ff05a7ac */ /* 0x000f220008000800 */
[----:B------:R-:W-:Y:S01]  /*4a40*/  SHF.L.U32 R9, R15, 0x1f, RZ ;  /* 0x0000001f0f097819 */ /* 0x000fe200000006ff */
[----:B------:R-:W-:Y:S02]  /*4a50*/  USHF.L.U32 UR35, UR16, 0x6, URZ ;  /* 0x0000000610237899 */ /* 0x000fe400080006ff */
[----:B------:R-:W-:Y:S02]  /*4a60*/  USHF.L.U32 UR34, UR20, 0x7, URZ ;  /* 0x0000000714227899 */ /* 0x000fe400080006ff */
[----:B---3--:R-:W-:Y:S07]  /*4a70*/  UIMAD.WIDE.U32 UR6, UR14, UR8, URZ ;  /* 0x000000080e0672a5 */ /* 0x008fee000f8e00ff */
[----:B------:R-:W-:Y:S01]  /*4a80*/  @!UP2 UMOV UR4, UR7 ;  /* 0x000000070004ac82 */ /* 0x000fe20008000000 */
[----:B----4-:R-:W-:Y:S02]  /*4a90*/  @!UP2 UISETP.NE.AND UP0, UPT, UR5, 0x1, UPT ;  /* 0x000000010500a88c */ /* 0x010fe4000bf05270 */
[----:B------:R-:W-:Y:S02]  /*4aa0*/  @!UP2 USHF.R.U32.HI UR4, URZ, UR9, UR4 ;  /* 0x00000009ff04a299 */ /* 0x000fe40008011604 */
[----:B------:R-:W-:Y:S02]  /*4ab0*/  UIMAD.WIDE.U32 UR6, UR13, UR11, URZ ;  /* 0x0000000b0d0672a5 */ /* 0x000fe4000f8e00ff */
[----:B------:R-:W-:Y:S02]  /*4ac0*/  @!UP2 USEL UR8, UR14, UR4, !UP0 ;  /* 0x000000040e08a287 */ /* 0x000fe4000c000000 */
[----:B------:R-:W-:Y:S03]  /*4ad0*/  @!UP2 UISETP.NE.AND UP0, UPT, UR10, 0x1, UPT ;  /* 0x000000010a00a88c */ /* 0x000fe6000bf05270 */
[----:B------:R-:W-:Y:S02]  /*4ae0*/  @!UP2 UMOV UR6, UR7 ;  /* 0x000000070006ac82 */ /* 0x000fe40008000000 */
[----:B------:R-:W3:Y:S02]  /*4af0*/  @!UP2 LDCU UR4, c[0x0][0xb20] ;  /* 0x00016400ff04a7ac */ /* 0x000ee40008000800 */
[----:B---3--:R-:W-:Y:S04]  /*4b00*/  @!UP2 USHF.R.U32.HI UR6, URZ, UR4, UR6 ;  /* 0x00000004ff06a299 */ /* 0x008fe80008011606 */
[----:B------:R-:W-:Y:S04]  /*4b10*/  @!UP2 USEL UR6, UR13, UR6, !UP0 ;  /* 0x000000060d06a287 */ /* 0x000fe8000c000000 */
[----:B------:R-:W-:Y:S02]  /*4b20*/  @!UP2 UIADD3 UR4, UPT, UPT, -UR8, UR6, URZ ;  /* 0x000000060804a290 */ /* 0x000fe4000fffe1ff */
[----:B------:R-:W-:Y:S02]  /*4b30*/  @!UP2 UIADD3 UR6, UPT, UPT, UR8, -UR6, URZ ;  /* 0x800000060806a290 */ /* 0x000fe4000fffe0ff */
[----:B------:R-:W-:Y:S02]  /*4b40*/  @!UP2 UIMAD UR14, UR4, UR5, UR14 ;  /* 0x00000005040ea2a4 */ /* 0x000fe4000f8e020e */
[----:B------:R-:W-:Y:S01]  /*4b50*/  @!UP2 UIMAD UR13, UR6, UR10, UR13 ;  /* 0x0000000a060da2a4 */ /* 0x000fe2000f8e020d */
[----:B------:R-:W-:Y:S11]  /*4b60*/  BRA.U UP3, `(.L_x_82) ;  /* 0x0000000103107547 */ /* 0x000ff6000b800000 */
[----:B------:R-:W-:Y:S04]  /*4b70*/  MOV R6, UR48 ;  /* 0x0000003000067c02 */ /* 0x000fe80008000f00 */
[----:B------:R-:W-:Y:S04]  /*4b80*/  SHF.L.U32 R6, R6, 0x1f, RZ ;  /* 0x0000001f06067819 */ /* 0x000fe800000006ff */
[----:B------:R-:W3:Y:S02]  /*4b90*/  SYNCS.PHASECHK.TRANS64.TRYWAIT P2, [UR21+0xc8], R6 ;  /* 0x0000c806ff0075a7 */ /* 0x000ee40008041115 */
[----:B---3--:R-:W-:Y:S05]  /*4ba0*/  @!P2 BRA `(.L_x_83) ;  /* 0x0000004000d0a947 */ /* 0x008fea0003800000 */
.L_x_82:
[----:B------:R-:W-:Y:S05]  /*4bb0*/  @!P1 BRA `(.L_x_84) ;  /* 0x0000000000309947 */ /* 0x000fea0003800000 */
[----:B------:R-:W-:Y:S01]  /*4bc0*/  ISETP.NE.U32.AND P1, PT, R2, RZ, PT ;  /* 0x000000ff0200720c */ /* 0x000fe20003f25070 */
[----:B------:R-:W3:Y:S01]  /*4bd0*/  LDCU.64 UR4, c[0x0][0x358] ;  /* 0x00006b00ff0477ac */ /* 0x000ee20008000a00 */
[----:B------:R-:W-:Y:S02]  /*4be0*/  IMAD.MOV.U32 R52, RZ, RZ, 0x1 ;  /* 0x00000001ff347424 */ /* 0x000fe400078e00ff */
[----:B------:R-:W-:Y:S11]  /*4bf0*/  ISETP.NE.AND.EX P1, PT, R3, RZ, PT, P1 ;  /* 0x000000ff0300720c */ /* 0x000ff60003f25310 */
[----:B------:R-:W-:Y:S02]  /*4c00*/  @!UPT UIADD3 URZ, UPT, UPT, URZ, URZ, URZ ;  /* 0x000000fffffff290 */ /* 0x000fe4000fffe0ff */
[----:B------:R-:W4:Y:S01]  /*4c10*/  @P1 LDC.64 R10, c[0x0][0x888] ;  /* 0x00022200ff0a1b82 */ /* 0x000f220000000a00 */
[----:B--2---:R-:W-:Y:S04]  /*4c20*/  @P1 IMAD R0, R4, UR36, RZ ;  /* 0x0000002404001c24 */ /* 0x004fe8000f8e02ff */
[----:B----4-:R-:W-:Y:S04]  /*4c30*/  @P1 IMAD.WIDE R10, R0, 0x4, R10 ;  /* 0x00000004000a1825 */ /* 0x010fe800078e020a */
[----:B------:R-:W-:Y:S01]  /*4c40*/  HFMA2 R0, -RZ, RZ, 0, 5.9604644775390625e-08 ;  /* 0x00000001ff007431 */ /* 0x000fe200000001ff */
[----:B---3-5:R3:W5:Y:S04]  /*4c50*/  @P1 LDG.E R27, desc[UR4][R10.64] ;  /* 0x000000040a1b1981 */ /* 0x028768000c1e1900 */
[----:B------:R-:W-:Y:S01]  /*4c60*/  @!P1 PRMT R52, R0, 0x7610, R52 ;  /* 0x0000761000349816 */ /* 0x000fe20000000034 */
[----:B---3--:R-:W4:Y:S06]  /*4c70*/  @!P1 LDC R27, c[0x0][0x880] ;  /* 0x00022000ff1b9b82 */ /* 0x008f2c0000000800 */
.L_x_84:
[----:B----45:R-:W-:Y:S01]  /*4c80*/  @!P0 FSETP.EQ.AND P1, PT, R27, RZ, PT ;  /* 0x000000ff1b00820b */ /* 0x030fe20003f22000 */
[----:B------:R-:W-:Y:S01]  /*4c90*/  @!UPT UIADD3 URZ, UPT, UPT, URZ, URZ, URZ ;  /* 0x000000fffffff290 */ /* 0x000fe2000fffe0ff */
[----:B------:R-:W-:Y:S11]  /*4ca0*/  @!P0 BRA `(.L_x_85) ;  /* 0x0000000000188947 */ /* 0x000ff60003800000 */
[----:B------:R-:W-:Y:S02]  /*4cb0*/  LOP3.LUT P0, RZ, R52, 0xff, RZ, 0xc0, !PT ;  /* 0x000000ff34ff7812 */ /* 0x000fe4000780c0ff */
[----:B------:R-:W-:Y:S04]  /*4cc0*/  ISETP.NE.U32.AND P1, PT, R2, RZ, PT ;  /* 0x000000ff0200720c */ /* 0x000fe80003f25070 */
[----:B------:R-:W-:Y:S04]  /*4cd0*/  ISETP.NE.AND.EX P1, PT, R3, RZ, PT, P1 ;  /* 0x000000ff0300720c */ /* 0x000fe80003f25310 */
[----:B------:R-:W-:Y:S03]  /*4ce0*/  PLOP3.LUT P1, PT, P1, PT, PT, 0x8, 0x80 ;  /* 0x000000000080781c */ /* 0x000fe60000f2e170 */
[----:B------:R-:W-:Y:S11]  /*4cf0*/  @P0 FSETP.EQ.AND P1, PT, R27, RZ, PT ;  /* 0x000000ff1b00020b */ /* 0x000ff60003f22000 */
[----:B------:R-:W-:Y:S02]  /*4d00*/  @!UPT UIADD3 URZ, UPT, UPT, URZ, URZ, URZ ;  /* 0x000000fffffff290 */ /* 0x000fe4000fffe0ff */
.L_x_85:
[----:B------:R-:W3:Y:S01]  /*4d10*/  SYNCS.PHASECHK.TRANS64.TRYWAIT P2, [UR21+0xa0], R9 ;  /* 0x0000a009ff0075a7 */ /* 0x000ee20008041115 */
[----:B------:R-:W-:Y:S04]  /*4d20*/  ELECT P0, URZ, PT ;  /* 0x0000000000ff782f */ /* 0x000fe80003800000 */
[----:B------:R-:W-:Y:S11]  /*4d30*/  PLOP3.LUT P1, PT, P1, P0, PT, 0xf2, 0x2f ;  /* 0x00000000002f781c */ /* 0x000ff60000f21e72 */
[----:B------:R-:W-:Y:S02]  /*4d40*/  @!UPT UIADD3 URZ, UPT, UPT, URZ, URZ, URZ ;  /* 0x000000fffffff290 */ /* 0x000fe4000fffe0ff */
[----:B------:R-:W-:Y:S05]  /*4d50*/  @!P1 IADD3 R8, P0, PT, R16, 0x580, RZ ;  /* 0x0000058010089810 */ /* 0x000fea0007f1e0ff */
[----:B--2---:R-:W-:Y:S01]  /*4d60*/  @!P1 IMAD.X R6, RZ, RZ, R17, P0 ;  /* 0x000000ffff069224 */ /* 0x004fe200000e0611 */
[----:B---3--:R-:W-:Y:S07]  /*4d70*/  @!P2 BRA `(.L_x_86) ;  /* 0x000000400074a947 */ /* 0x008fee0003800000 */
.L_x_181:
[----:B------:R-:W-:Y:S01]  /*4d80*/  @!P1 R2UR UR5, R8 ;  /* 0x00000000080592ca */ /* 0x000fe200000e0000 */
[----:B------:R-:W-:Y:S01]  /*4d90*/  VOTEU.ALL UP0, P1 ;  /* 0x0000000000ff7886 */ /* 0x000fe20000800000 */
[----:B------:R-:W-:Y:S01]  /*4da0*/  @!P1 R2UR UR4, R6 ;  /* 0x00000000060492ca */ /* 0x000fe200000e0000 */
[----:B--2---:R-:W-:Y:S01]  /*4db0*/  @!P1 IMAD.MOV.U32 R0, RZ, RZ, 0x2000 ;  /* 0x00002000ff009424 */ /* 0x004fe200078e00ff */
[----:B------:R-:W-:Y:S01]  /*4dc0*/  UMOV UR6, 0x0 ;  /* 0x0000000000067882 */ /* 0x000fe20000000000 */
[----:B------:R-:W-:Y:S01]  /*4dd0*/  UMOV UR7, 0x10000000 ;  /* 0x1000000000077882 */ /* 0x000fe20000000000 */
[----:B------:R-:W-:Y:S01]  /*4de0*/  @!UP0 UIADD3 UR32, UPT, UPT, UR21, 0x400, URZ ;  /* 0x0000040015208890 */ /* 0x000fe2000fffe0ff */
[----:B------:R-:W-:Y:S01]  /*4df0*/  @!P1 IADD3 R8, P0, PT, R16, 0x580, RZ ;  /* 0x0000058010089810 */ /* 0x000fe20007f1e0ff */
[----:B------:R-:W-:Y:S04]  /*4e00*/  VOTEU.ALL UP0, P1 ;  /* 0x0000000000ff7886 */ /* 0x000fe80000800000 */
[----:B------:R-:W-:Y:S02]  /*4e10*/  @!P1 IMAD.X R6, RZ, RZ, R17, P0 ;  /* 0x000000ffff069224 */ /* 0x000fe400000e0611 */
[----:B------:R-:W-:Y:S02]  /*4e20*/  IMAD.U32 R10, RZ, RZ, UR5 ;  /* 0x00000005ff0a7e24 */ /* 0x000fe4000f8e00ff */
[----:B------:R-:W-:Y:S03]  /*4e30*/  IMAD.U32 R11, RZ, RZ, UR4 ;  /* 0x00000004ff0b7e24 */ /* 0x000fe6000f8e00ff */
[----:B------:R-:W-:Y:S02]  /*4e40*/  @!P1 R2UR UR4, R10 ;  /* 0x000000000a0492ca */ /* 0x000fe400000e0000 */
[----:B------:R-:W-:Y:S11]  /*4e50*/  @!P1 R2UR UR5, R11 ;  /* 0x000000000b0592ca */ /* 0x000ff600000e0000 */
[----:B------:R-:W-:Y:S02]  /*4e60*/  @!UPT UIADD3 URZ, UPT, UPT, URZ, URZ, URZ ;  /* 0x000000fffffff290 */ /* 0x000fe4000fffe0ff */
[----:B------:R2:W-:Y:S01]  /*4e70*/  @!UP0 UTMALDG.3D [UR32], [UR4], desc[UR6] ;  /* 0x00000620040085b4 */ /* 0x0005e20008011000 */
[----:B------:R2:W-:Y:S01]  /*4e80*/  @!P1 SYNCS.ARRIVE.TRANS64.RED.A0TR RZ, [UR21+0x80], R0 ;  /* 0x00008000ffff99a7 */ /* 0x0005e20008300415 */
[----:B------:R-:W-:Y:S01]  /*4e90*/  SYNCS.ARRIVE.TRANS64.RED.A1T0 RZ, [UR40], RZ ;  /* 0x000000ffffff79a7 */ /* 0x000fe20008100428 */
[----:B------:R-:W3:Y:S02]  /*4ea0*/  SYNCS.PHASECHK.TRANS64.TRYWAIT P2, [UR21+0xa8], R9 ;  /* 0x0000a809ff0075a7 */ /* 0x000ee40008041115 */
[----:B--23--:R-:W-:Y:S05]  /*4eb0*/  @!P2 BRA `(.L_x_87) ;  /* 0x00000040003ca947 */ /* 0x00cfea0003800000 */
.L_x_183:
        /* <DEDUP_REMOVED lines=8> */
[----:B------:R-:W-:Y:S01]  /*4f40*/  @!UP0 UIADD3 UR24, UPT, UPT, UR21, 0x2400, URZ ;  /* 0x0000240015188890 */ /* 0x000fe2000fffe0ff */
[----:B------:R-:W-:Y:S01]  /*4f50*/  VOTEU.ALL UP0, P1 ;  /* 0x0000000000ff7886 */ /* 0x000fe20000800000 */
[----:B------:R-:W-:Y:S01]  /*4f60*/  UMOV UR27, UR35 ;  /* 0x00000023001b7c82 */ /* 0x000fe20008000000 */
[----:B------:R-:W-:Y:S02]  /*4f70*/  UMOV UR28, UR36 ;  /* 0x00000024001c7c82 */ /* 0x000fe40008000000 */
[----:B------:R-:W-:Y:S02]  /*4f80*/  IMAD.U32 R10, RZ, RZ, UR5 ;  /* 0x00000005ff0a7e24 */ /* 0x000fe4000f8e00ff */
[----:B------:R-:W-:Y:S02]  /*4f90*/  IMAD.U32 R11, RZ, RZ, UR4 ;  /* 0x00000004ff0b7e24 */ /* 0x000fe4000f8e00ff */
[----:B------:R-:W-:Y:S01]  /*4fa0*/  @!P1 IMAD.X R6, RZ, RZ, R17, P0 ;  /* 0x000000ffff069224 */ /* 0x000fe200000e0611 */
        /* <DEDUP_REMOVED lines=8> */
.L_x_185:
[----:B------:R-:W-:Y:S01]  /*5030*/  @!P1 R2UR UR5, R8 ;  /* 0x00000000080592ca */ /* 0x000fe200000e0000 */
[----:B------:R-:W-:Y:S01]  /*5040*/  VOTEU.ALL UP0, P1 ;  /* 0x0000000000ff7886 */ /* 0x000fe20000800000 */
[----:B------:R-:W-:Y:S01]  /*5050*/  @!P1 R2UR UR4, R6 ;  /* 0x00000000060492ca */ /* 0x000fe200000e0000 */
[----:B--2---:R-:W-:Y:S01]  /*5060*/  @!P1 IMAD.MOV.U32 R0, RZ, RZ, 0x2000 ;  /* 0x00002000ff009424 */ /* 0x004fe200078e00ff */
[----:B------:R-:W-:Y:S01]  /*5070*/  UMOV UR6, 0x0 ;  /* 0x0000000000067882 */ /* 0x000fe20000000000 */
[----:B------:R-:W-:Y:S01]  /*5080*/  UMOV UR7, 0x10000000 ;  /* 0x1000000000077882 */ /* 0x000fe20000000000 */
[----:B------:R-:W-:Y:S01]  /*5090*/  @!UP0 UIADD3 UR18, UPT, UPT, UR34, 0x40, URZ ;  /* 0x0000004022128890 */ /* 0x000fe2000fffe0ff */
[----:B------:R-:W-:Y:S01]  /*50a0*/  VIADD R14, R14, 0x1 ;  /* 0x000000010e0e7836 */ /* 0x000fe20000000000 */
[----:B------:R-:W-:Y:S01]  /*50b0*/  @!UP0 UIADD3 UR16, UPT, UPT, UR21, 0x4400, URZ ;  /* 0x0000440015108890 */ /* 0x000fe2000fffe0ff */
[----:B------:R-:W-:Y:S01]  /*50c0*/  VOTEU.ALL UP0, P1 ;  /* 0x0000000000ff7886 */ /* 0x000fe20000800000 */
[----:B------:R-:W-:Y:S01]  /*50d0*/  UMOV UR19, UR35 ;  /* 0x0000002300137c82 */ /* 0x000fe20008000000 */
[----:B------:R-:W-:Y:S02]  /*50e0*/  UMOV UR20, UR36 ;  /* 0x0000002400147c82 */ /* 0x000fe40008000000 */
        /* <DEDUP_REMOVED lines=10> */
.L_x_187:
[----:B------:R-:W-:Y:S01]  /*5190*/  @!P1 IADD3 R6, P0, PT, R16, 0x580, RZ ;  /* 0x0000058010069810 */ /* 0x000fe20007f1e0ff */
[----:B------:R-:W-:Y:S01]  /*51a0*/  VOTEU.ALL UP0, P1 ;  /* 0x0000000000ff7886 */ /* 0x000fe20000800000 */
[----:B------:R-:W-:Y:S01]  /*51b0*/  UMOV UR6, 0x0 ;  /* 0x0000000000067882 */ /* 0x000fe20000000000 */
[----:B------:R-:W-:Y:S01]  /*51c0*/  UMOV UR7, 0x10000000 ;  /* 0x1000000000077882 */ /* 0x000fe20000000000 */
[----:B------:R-:W-:Y:S01]  /*51d0*/  @!P1 R2UR UR5, R6 ;  /* 0x00000000060592ca */ /* 0x000fe200000e0000 */
[----:B--2---:R-:W-:Y:S01]  /*51e0*/  @!P1 IMAD.X R0, RZ, RZ, R17, P0 ;  /* 0x000000ffff009224 */ /* 0x004fe200000e0611 */
[----:B------:R-:W-:Y:S01]  /*51f0*/  @!UP0 UIADD3 UR10, UPT, UPT, UR34, 0x60, URZ ;  /* 0x00000060220a8890 */ /* 0x000fe2000fffe0ff */
[----:B------:R-:W-:Y:S01]  /*5200*/  R2UR UR18, R54 ;  /* 0x00000000361272ca */ /* 0x000fe200000e0000 */
[----:B------:R-:W-:Y:S01]  /*5210*/  @!UP0 UIADD3 UR8, UPT, UPT, UR21, 0x6400, URZ ;  /* 0x0000640015088890 */ /* 0x000fe2000fffe0ff */
[----:B------:R-:W-:Y:S01]  /*5220*/  R2UR UR16, R55 ;  /* 0x00000000371072ca */ /* 0x000fe200000e0000 */
[----:B------:R-:W-:Y:S01]  /*5230*/  @!UP0 UIADD3 UR9, UPT, UPT, UR21, 0x98, URZ ;  /* 0x0000009815098890 */ /* 0x000fe2000fffe0ff */
[----:B------:R-:W-:Y:S01]  /*5240*/  @!P1 R2UR UR4, R0 ;  /* 0x00000000000492ca */ /* 0x000fe200000e0000 */
[----:B------:R-:W-:Y:S01]  /*5250*/  VOTEU.ALL UP0, P1 ;  /* 0x0000000000ff7886 */ /* 0x000fe20000800000 */
[----:B------:R-:W-:Y:S01]  /*5260*/  UMOV UR11, UR35 ;  /* 0x00000023000b7c82 */ /* 0x000fe20008000000 */
[----:B------:R-:W-:Y:S01]  /*5270*/  UMOV UR12, UR36 ;  /* 0x00000024000c7c82 */ /* 0x000fe20008000000 */
[C---:B------:R-:W-:Y:S01]  /*5280*/  ISETP.NE.AND P0, PT, R14.reuse, 0x2, PT ;  /* 0x000000020e00780c */ /* 0x040fe20003f05270 */
[----:B------:R-:W-:Y:S01]  /*5290*/  UPLOP3.LUT UP3, UPT, UPT, UPT, UPT, 0x80, 0x8 ;  /* 0x000000000008789c */ /* 0x000fe20003f6f070 */
[----:B------:R-:W-:Y:S01]  /*52a0*/  IMAD.U32 R8, RZ, RZ, UR5 ;  /* 0x00000005ff087e24 */ /* 0x000fe2000f8e00ff */
[----:B------:R-:W-:Y:S01]  /*52b0*/  LOP3.LUT R15, R15, 0x1, RZ, 0x3c, !PT ;  /* 0x000000010f0f7812 */ /* 0x000fe200078e3cff */
[----:B------:R-:W-:Y:S01]  /*52c0*/  UMOV UR36, UR29 ;  /* 0x0000001d00247c82 */ /* 0x000fe20008000000 */
[----:B------:R-:W-:Y:S01]  /*52d0*/  SEL R0, RZ, 0x1, P0 ;  /* 0x00000001ff007807 */ /* 0x000fe20000000000 */
[----:B------:R-:W-:Y:S01]  /*52e0*/  UIADD3 UR20, UPT, UPT, UR13, UR18, URZ ;  /* 0x000000120d147290 */ /* 0x000fe2000fffe0ff */
[----:B------:R-:W-:Y:S01]  /*52f0*/  SEL R14, R14, RZ, P0 ;  /* 0x000000ff0e0e7207 */ /* 0x000fe20000000000 */
[----:B------:R-:W-:Y:S01]  /*5300*/  UIADD3 UR16, UPT, UPT, UR14, UR16, URZ ;  /* 0x000000100e107290 */ /* 0x000fe2000fffe0ff */
[----:B------:R-:W-:Y:S01]  /*5310*/  IMAD.U32 R9, RZ, RZ, UR4 ;  /* 0x00000004ff097e24 */ /* 0x000fe2000f8e00ff */
[----:B------:R-:W-:Y:S02]  /*5320*/  @!P1 R2UR UR4, R8 ;  /* 0x00000000080492ca */ /* 0x000fe400000e0000 */
[----:B------:R-:W-:Y:S02]  /*5330*/  LOP3.LUT R13, R13, R0, RZ, 0x3c, !PT ;  /* 0x000000000d0d7212 */ /* 0x000fe400078e3cff */
[----:B------:R-:W-:Y:S11]  /*5340*/  @!P1 R2UR UR5, R9 ;  /* 0x00000000090592ca */ /* 0x000ff600000e0000 */
[----:B------:R-:W-:Y:S02]  /*5350*/  @!UPT UIADD3 URZ, UPT, UPT, URZ, URZ, URZ ;  /* 0x000000fffffff290 */ /* 0x000fe4000fffe0ff */
[----:B------:R2:W-:Y:S01]  /*5360*/  @!UP0 UTMALDG.3D [UR8], [UR4], desc[UR6] ;  /* 0x00000608040085b4 */ /* 0x0005e20008011000 */
[----:B------:R2:W-:Y:S01]  /*5370*/  @!P1 SYNCS.ARRIVE.TRANS64.RED.A0TR RZ, [UR21+0x98], R7 ;  /* 0x00009807ffff99a7 */ /* 0x0005e20008300415 */
[----:B------:R-:W-:Y:S01]  /*5380*/  SYNCS.ARRIVE.TRANS64.RED.A1T0 RZ, [UR37], RZ ;  /* 0x000000ffffff79a7 */ /* 0x000fe20008100425 */
[----:B------:R-:W-:Y:S05]  /*5390*/  BRA.U UP1, `(.L_x_90) ;  /* 0xfffffff101707547 */ /* 0x000fea000b83ffff */
[----:B------:R-:W-:-:S04]  /*53a0*/  SHF.L.U32 R2, R15, 0x1f, RZ ;  /* 0x0000001f0f027819 */ /* 0x000fc800000006ff */
[----:B------:R-:W3:Y:S02]  /*53b0*/  SYNCS.PHASECHK.TRANS64.TRYWAIT P0, [UR21+0xa0], R2 ;  /* 0x0000a002ff0075a7 */ /* 0x000ee40008001115 */
[----:B---3--:R-:W-:Y:S05]  /*53c0*/  @!P0 BRA `(.L_x_91) ;  /* 0x0000003c00408947 */ /* 0x008fea0003800000 */
.L_x_189:
[----:B------:R-:W4:Y:S02]  /*53d0*/  SYNCS.PHASECHK.TRANS64.TRYWAIT P0, [UR21+0xa8], R2 ;  /* 0x0000a802ff0075a7 */ /* 0x000f240008001115 */
[----:B----4-:R-:W-:Y:S05]  /*53e0*/  @!P0 BRA `(.L_x_92) ;  /* 0x0000003c00508947 */ /* 0x010fea0003800000 */
.L_x_191:
[----:B------:R-:W4:Y:S02]  /*53f0*/  SYNCS.PHASECHK.TRANS64.TRYWAIT P0, [UR21+0xb0], R2 ;  /* 0x0000b002ff0075a7 */ /* 0x000f240008001115 */
[----:B----4-:R-:W-:Y:S05]  /*5400*/  @!P0 BRA `(.L_x_93) ;  /* 0x0000003c00608947 */ /* 0x010fea0003800000 */
.L_x_193:
[----:B---3--:R-:W-:-:S07]  /*5410*/  MOV R0, UR21 ;  /* 0x0000001500007c02 */ /* 0x008fce0008000f00 */
.L_x_94:
[----:B---3--:R-:W-:-:S04]  /*5420*/  SHF.L.U32 R2, R15, 0x1f, RZ ;  /* 0x0000001f0f027819 */ /* 0x008fc800000006ff */
[----:B------:R3:W4:Y:S03]  /*5430*/  SYNCS.PHASECHK.TRANS64.TRYWAIT P0, [R0+URZ+0xb8], R2 ;  /* 0x0000b802000075a7 */ /* 0x00072600080011ff */
[----:B----4-:R-:W-:Y:S05]  /*5440*/  @!P0 NANOSLEEP.SYNCS 0x989680 ;  /* 0x009896800000895d */ /* 0x010fea0003900000 */
[----:B------:R-:W4:Y:S02]  /*5450*/  @!P0 SYNCS.PHASECHK.TRANS64 P0, [R0+URZ+0xb8], R2 ;  /* 0x0000b802000085a7 */ /* 0x000f2400080010ff */
[----:B-12-4-:R-:W-:Y:S05]  /*5460*/  @P0 EXIT ;  /* 0x000000000000094d */ /* 0x016fea0003800000 */
[----:B------:R-:W-:Y:S05]  /*5470*/  BRA `(.L_x_94) ;  /* 0xfffffffc00e87947 */ /* 0x000fea000383ffff */
.L_x_79:
[----:B------:R-:W-:-:S06]  /*5480*/  UISETP.GE.AND UP0, UPT, UR17, 0x4, UPT ;  /* 0x000000041100788c */ /* 0x000fcc000bf06270 */
[----:B------:R-:W-:-:S13]  /*5490*/  PLOP3.LUT P0, PT, PT, PT, UP0, 0x80, 0x8 ;  /* 0x000000000008781c */ /* 0x000fda0003f0f008 */
[----:B-1----:R-:W-:Y:S05]  /*54a0*/  @!P0 EXIT ;  /* 0x000000000000894d */ /* 0x002fea0003800000 */
[----:B------:R-:W1:Y:S08]  /*54b0*/  S2UR UR4, SR_CgaCtaId ;  /* 0x00000000000479c3 */ /* 0x000e700000008800 */
[----:B------:R-:W-:Y:S01]  /*54c0*/  BAR.SYNC.DEFER_BLOCKING 0x6, 0xa0 ;  /* 0x0182800000007b1d */ /* 0x000fe20000010000 */
[C---:B------:R-:W-:Y:S01]  /*54d0*/  IMAD.SHL.U32 R4, R65.reuse, 0x20, RZ ;  /* 0x0000002041047824 */ /* 0x040fe200078e00ff */
[C---:B------:R-:W-:Y:S01]  /*54e0*/  R2P PR, R65.reuse, 0x6 ;  /* 0x0000000641007804 */ /* 0x040fe20000000000 */
[C---:B------:R-:W-:Y:S01]  /*54f0*/  IMAD.SHL.U32 R2, R65.reuse, 0x4, RZ ;  /* 0x0000000441027824 */ /* 0x040fe200078e00ff */
[----:B------:R-:W-:Y:S01]  /*5500*/  CS2R R60, SRZ ;  /* 0x00000000003c7805 */ /* 0x000fe2000001ff00 */
[----:B------:R-:W-:Y:S01]  /*5510*/  IMAD.U32 R23, R65, 0x10000, RZ ;  /* 0x0001000041177824 */ /* 0x000fe200078e00ff */
[----:B------:R-:W-:-:S02]  /*5520*/  UMOV UR44, 0x400 ;  /* 0x00000400002c7882 */ /* 0x000fc40000000000 */
[----:B------:R-:W2:Y:S01]  /*5530*/  LDC.64 R50, c[0x0][0x8b0] ;  /* 0x00022c00ff327b82 */ /* 0x000ea20000000a00 */
[C---:B------:R-:W-:Y:S01]  /*5540*/  LOP3.LUT R3, R4.reuse, 0xe0, RZ, 0xc0, !PT ;  /* 0x000000e004037812 */ /* 0x040fe200078ec0ff */
[----:B------:R-:W-:Y:S01]  /*5550*/  IMAD.SHL.U32 R26, R65, 0x10, RZ ;  /* 0x00000010411a7824 */ /* 0x000fe200078e00ff */
[----:B------:R-:W-:Y:S01]  /*5560*/  LOP3.LUT R4, R4, 0x100, RZ, 0xc0, !PT ;  /* 0x0000010004047812 */ /* 0x000fe200078ec0ff */
[----:B------:R-:W-:Y:S01]  /*5570*/  IMAD.MOV.U32 R64, RZ, RZ, 0x10 ;  /* 0x00000010ff407424 */ /* 0x000fe200078e00ff */
[----:B------:R-:W-:Y:S01]  /*5580*/  LOP3.LUT R2, R3, 0x1c, R2, 0xf8, !PT ;  /* 0x0000001c03027812 */ /* 0x000fe200078ef802 */
[----:B------:R-:W-:Y:S01]  /*5590*/  IMAD.MOV.U32 R63, RZ, RZ, 0x20 ;  /* 0x00000020ff3f7424 */ /* 0x000fe200078e00ff */
[----:B------:R-:W-:Y:S01]  /*55a0*/  SHF.R.U32.HI R3, RZ, 0x2, R65 ;  /* 0x00000002ff037819 */ /* 0x000fe20000011641 */
[----:B------:R-:W3:Y:S01]  /*55b0*/  LDC.64 R48, c[0x0][0x8a8] ;  /* 0x00022a00ff307b82 */ /* 0x000ee20000000a00 */
[----:B------:R-:W-:Y:S01]  /*55c0*/  LOP3.LUT R23, R23, 0x600000, RZ, 0xc0, !PT ;  /* 0x0060000017177812 */ /* 0x000fe200078ec0ff */
[----:B------:R-:W-:Y:S01]  /*55d0*/  IMAD.MOV.U32 R62, RZ, RZ, 0x1 ;  /* 0x00000001ff3e7424 */ /* 0x000fe200078e00ff */
[----:B------:R-:W-:Y:S01]  /*55e0*/  LOP3.LUT R26, R4, 0x600, R26, 0xf8, !PT ;  /* 0x00000600041a7812 */ /* 0x000fe200078ef81a */
[----:B------:R-:W-:Y:S01]  /*55f0*/  IMAD.MOV.U32 R22, RZ, RZ, RZ ;  /* 0x000000ffff167224 */ /* 0x000fe200078e00ff */
[----:B------:R-:W-:Y:S01]  /*5600*/  LOP3.LUT R2, R2, 0x4, R3, 0x78, !PT ;  /* 0x0000000402027812 */ /* 0x000fe200078e7803 */
[----:B------:R-:W-:Y:S01]  /*5610*/  IMAD.MOV.U32 R59, RZ, RZ, RZ ;  /* 0x000000ffff3b7224 */ /* 0x000fe200078e00ff */
[----:B------:R-:W-:Y:S01]  /*5620*/  LOP3.LUT R65, R65, 0x60, RZ, 0xc0, !PT ;  /* 0x0000006041417812 */ /* 0x000fe200078ec0ff */
[----:B-1----:R-:W-:Y:S01]  /*5630*/  ULEA UR44, UR4, UR44, 0x18 ;  /* 0x0000002c042c7291 */ /* 0x002fe2000f8ec0ff */
[----:B------:R-:W-:Y:S01]  /*5640*/  LOP3.LUT R26, R26, R2, RZ, 0xfc, !PT ;  /* 0x000000021a1a7212 */ /* 0x000fe200078efcff */
[----:B------:R-:W1:Y:S01]  /*5650*/  LDCU UR59, c[0x0][0x370] ;  /* 0x00006e00ff3b77ac */ /* 0x000e620008000800 */
[----:B------:R-:W-:-:S02]  /*5660*/  SEL R64, R64, 0xfffffff0, !P2 ;  /* 0xfffffff040407807 */ /* 0x000fc40005000000 */
[----:B------:R-:W-:Y:S01]  /*5670*/  SEL R63, R63, 0xffffffe0, !P1 ;  /* 0xffffffe03f3f7807 */ /* 0x000fe20004800000 */
[----:B------:R-:W-:Y:S01]  /*5680*/  UIADD3 UR4, UPT, UPT, UR44, 0x400, URZ ;  /* 0x000004002c047890 */ /* 0x000fe2000fffe0ff */
[----:B------:R-:W4:Y:S02]  /*5690*/  LDCU UR43, c[0x0][0xb0c] ;  /* 0x00016180ff2b77ac */ /* 0x000f240008000800 */
[----:B------:R-:W1:Y:S03]  /*56a0*/  LDS R0, [UR44+0x180] ;  /* 0x0001802cff007984 */ /* 0x000e660008000800 */
[----:B------:R-:W-:Y:S01]  /*56b0*/  IMAD.U32 R57, RZ, RZ, UR4 ;  /* 0x00000004ff397e24 */ /* 0x000fe2000f8e00ff */
[----:B------:R-:W1:Y:S01]  /*56c0*/  LDCU UR39, c[0x0][0xb30] ;  /* 0x00016600ff2777ac */ /* 0x000e620008000800 */
[----:B------:R-:W1:Y:S01]  /*56d0*/  LDCU.64 UR56, c[0x0][0x888] ;  /* 0x00011100ff3877ac */ /* 0x000e620008000a00 */
[----:B------:R-:W1:Y:S01]  /*56e0*/  LDCU.64 UR40, c[0x0][0xb28] ;  /* 0x00016500ff2877ac */ /* 0x000e620008000a00 */
[----:B------:R-:W1:Y:S01]  /*56f0*/  LDCU.64 UR62, c[0x0][0x890] ;  /* 0x00011200ff3e77ac */ /* 0x000e620008000a00 */
[----:B------:R-:W1:Y:S01]  /*5700*/  LDCU.128 UR52, c[0x0][0xb10] ;  /* 0x00016200ff3477ac */ /* 0x000e620008000c00 */
[----:B------:R-:W1:Y:S01]  /*5710*/  LDCU UR58, c[0x0][0x374] ;  /* 0x00006e80ff3a77ac */ /* 0x000e620008000800 */
[----:B------:R-:W-:Y:S01]  /*5720*/  UMOV UR47, URZ ;  /* 0x000000ff002f7c82 */ /* 0x000fe20008000000 */
[----:B------:R-:W-:Y:S01]  /*5730*/  UMOV UR46, URZ ;  /* 0x000000ff002e7c82 */ /* 0x000fe20008000000 */
[----:B-1234-:R-:W-:-:S07]  /*5740*/  IMAD.IADD R23, R0, 0x1, R23 ;  /* 0x0000000100177824 */ /* 0x01efce00078e0217 */
.L_x_138:
[C---:B------:R-:W-:Y:S02]  /*5750*/  LEA R3, R59.reuse, UR44, 0x3 ;  /* 0x0000002c3b037c11 */ /* 0x040fe4000f8e18ff */
[----:B------:R-:W-:Y:S02]  /*5760*/  SHF.L.U32 R0, R60, 0x1f, RZ ;  /* 0x0000001f3c007819 */ /* 0x000fe400000006ff */
[----:B-1----:R-:W-:Y:S02]  /*5770*/  LEA R4, R59, UR44, 0x4 ;  /* 0x0000002c3b047c11 */ /* 0x002fe4000f8e20ff */
[----:B------:R-:W1:Y:S02]  /*5780*/  SYNCS.PHASECHK.TRANS64.TRYWAIT P0, [R3+URZ+0xd0], R0 ;  /* 0x0000d000030075a7 */ /* 0x000e6400080011ff */
[----:B-1----:R-:W-:Y:S05]  /*5790*/  @!P0 BRA `(.L_x_95) ;  /* 0x0000003800948947 */ /* 0x002fea0003800000 */
.L_x_194:
[----:B------:R-:W2:Y:S01]  /*57a0*/  LDS.128 R4, [R4+0x160] ;  /* 0x0001600004047984 */ /* 0x000ea20000000c00 */
[----:B------:R-:W-:Y:S01]  /*57b0*/  UISETP.GE.AND UP0, UPT, UR42, 0x1, UPT ;  /* 0x000000012a00788c */ /* 0x000fe2000bf06270 */
[----:B------:R-:W-:Y:S01]  /*57c0*/  @!PT LDS RZ, [RZ] ;  /* 0x00000000fffff984 */ /* 0x000fe20000000800 */
[----:B------:R-:W-:Y:S01]  /*57d0*/  @!PT LDS RZ, [RZ] ;  /* 0x00000000fffff984 */ /* 0x000fe20000000800 */
[----:B------:R-:W-:Y:S01]  /*57e0*/  @!PT LDS RZ, [RZ] ;  /* 0x00000000fffff984 */ /* 0x000fe20000000800 */
[----:B------:R-:W-:Y:S01]  /*57f0*/  @!PT LDS RZ, [RZ] ;  /* 0x00000000fffff984 */ /* 0x000fe20000000800 */
[----:B------:R3:W-:Y:S06]  /*5800*/  MEMBAR.ALL.CTA ;  /* 0x0000000000007992 */ /* 0x0007ec0000008000 */
[----:B---3--:R-:W3:Y:S01]  /*5810*/  FENCE.VIEW.ASYNC.S ;  /* 0x00000000000073c6 */ /* 0x008ee20000000000 */
[----:B--2---:R-:W-:Y:S11]  /*5820*/  LOP3.LUT P0, RZ, R6, 0x1, RZ, 0xc0, !PT ;  /* 0x0000000106ff7812 */ /* 0x004ff6000780c0ff */
[----:B------:R-:W-:Y:S02]  /*5830*/  @!UPT UIADD3 URZ, UPT, UPT, URZ, URZ, URZ ;  /* 0x000000fffffff290 */ /* 0x000fe4000fffe0ff */
[----:B---3--:R-:W-:Y:S01]  /*5840*/  VOTEU.ANY UP1, P0 ;  /* 0x0000000000ff7886 */ /* 0x008fe20000020100 */
[----:B------:R-:W-:Y:S01]  /*5850*/  PLOP3.LUT P0, PT, PT, PT, UP1, 0x80, 0x8 ;  /* 0x000000000008781c */ /* 0x000fe20003f0f018 */
[----:B------:R-:W-:Y:S11]  /*5860*/  UP2UR UR61, UPR, URZ, 0x2 ;  /* 0x00000002ff3d7883 */ /* 0x000ff60008000000 */
[----:B------:R-:W-:Y:S01]  /*5870*/  @!UPT UIADD3 URZ, UPT, UPT, URZ, URZ, URZ ;  /* 0x000000fffffff290 */ /* 0x000fe2000fffe0ff */
[----:B-1----:R-:W-:Y:S02]  /*5880*/  @P0 SHF.R.U32.HI R0, RZ, 0x10, R5 ;  /* 0x00000010ff000819 */ /* 0x002fe40000011605 */
        /* <DEDUP_REMOVED lines=12> */
[----:B------:R-:W2:Y:S01]  /*5950*/  LDCU UR12, c[0x0][0xb20] ;  /* 0x00016400ff0c77ac */ /* 0x000ea20008000800 */
[----:B------:R-:W-:Y:S02]  /*5960*/  UIMAD.WIDE.U32 UR4, UR58, UR55, URZ ;  /* 0x000000373a0472a5 */ /* 0x000fe4000f8e00ff */
[----:B------:R-:W-:Y:S02]  /*5970*/  UIMAD.WIDE.U32 UR6, UR59, UR52, URZ ;  /* 0x000000343b0672a5 */ /* 0x000fe4000f8e00ff */
[----:B------:R-:W-:Y:S02]  /*5980*/  UISETP.NE.AND UP0, UPT, UR54, 0x1, UPT ;  /* 0x000000013600788c */ /* 0x000fe4000bf05270 */
[----:B------:R-:W-:Y:S02]  /*5990*/  UIMAD.WIDE.U32 UR8, UR37, UR55, URZ ;  /* 0x00000037250872a5 */ /* 0x000fe4000f8e00ff */
[----:B------:R-:W-:Y:S02]  /*59a0*/  UIMAD.WIDE.U32 UR10, UR38, UR52, URZ ;  /* 0x00000034260a72a5 */ /* 0x000fe4000f8e00ff */
[----:B------:R-:W-:Y:S02]  /*59b0*/  UISETP.NE.AND UP1, UPT, UR43, 0x1, UPT ;  /* 0x000000012b00788c */ /* 0x000fe4000bf25270 */
[----:B------:R-:W-:Y:S01]  /*59c0*/  UISETP.NE.AND UP2, UPT, UR42, 0x1, UPT ;  /* 0x000000012a00788c */ /* 0x000fe2000bf45270 */
[----:B------:R-:W-:Y:S02]  /*59d0*/  UMOV UR4, UR5 ;  /* 0x0000000500047c82 */ /* 0x000fe40008000000 */
[----:B--2---:R-:W-:Y:S03]  /*59e0*/  USHF.R.U32.HI UR5, URZ, UR12, UR4 ;  /* 0x0000000cff057299 */ /* 0x004fe60008011604 */
[----:B------:R-:W-:Y:S02]  /*59f0*/  UMOV UR4, UR7 ;  /* 0x0000000700047c82 */ /* 0x000fe40008000000 */
[----:B------:R-:W-:Y:S02]  /*5a00*/  USHF.R.U32.HI UR7, URZ, UR53, UR4 ;  /* 0x00000035ff077299 */ /* 0x000fe40008011604 */
[----:B------:R-:W-:Y:S02]  /*5a10*/  USEL UR4, UR58, UR5, !UP0 ;  /* 0x000000053a047287 */ /* 0x000fe4000c000000 */
[----:B------:R-:W-:Y:S01]  /*5a20*/  USEL UR7, UR59, UR7, !UP1 ;  /* 0x000000073b077287 */ /* 0x000fe2000c800000 */
[----:B------:R-:W-:Y:S01]  /*5a30*/  UMOV UR5, UR9 ;  /* 0x0000000900057c82 */ /* 0x000fe20008000000 */
[----:B------:R-:W-:Y:S02]  /*5a40*/  UIMAD.WIDE.U32 UR8, UR4, UR40, URZ ;  /* 0x00000028040872a5 */ /* 0x000fe4000f8e00ff */
[----:B------:R-:W-:Y:S03]  /*5a50*/  USHF.R.U32.HI UR6, URZ, UR12, UR5 ;  /* 0x0000000cff067299 */ /* 0x000fe60008011605 */
[----:B------:R-:W-:Y:S01]  /*5a60*/  UMOV UR5, UR11 ;  /* 0x0000000b00057c82 */ /* 0x000fe20008000000 */
[----:B------:R-:W-:Y:S02]  /*5a70*/  UIMAD.WIDE.U32 UR10, UR7, UR40, URZ ;  /* 0x00000028070a72a5 */ /* 0x000fe4000f8e00ff */
[----:B------:R-:W-:Y:S02]  /*5a80*/  USHF.R.U32.HI UR12, URZ, UR53, UR5 ;  /* 0x00000035ff0c7299 */ /* 0x000fe40008011605 */
[----:B------:R-:W-:Y:S01]  /*5a90*/  USEL UR6, UR37, UR6, !UP0 ;  /* 0x0000000625067287 */ /* 0x000fe2000c000000 */
[----:B------:R-:W-:Y:S02]  /*5aa0*/  UMOV UR5, UR9 ;  /* 0x0000000900057c82 */ /* 0x000fe40008000000 */
[----:B------:R-:W-:Y:S01]  /*5ab0*/  UMOV UR10, UR11 ;  /* 0x0000000b000a7c82 */ /* 0x000fe20008000000 */
[----:B------:R-:W-:Y:S02]  /*5ac0*/  @UP2 USHF.R.U32.HI UR4, URZ, UR41, UR5 ;  /* 0x00000029ff042299 */ /* 0x000fe40008011605 */
[----:B------:R-:W-:Y:S02]  /*5ad0*/  @UP2 USHF.R.U32.HI UR7, URZ, UR41, UR10 ;  /* 0x00000029ff072299 */ /* 0x000fe4000801160a */
[----:B------:R-:W-:Y:S02]  /*5ae0*/  UIMAD UR4, UR42, UR4, URZ ;  /* 0x000000042a0472a4 */ /* 0x000fe4000f8e02ff */
        /* <DEDUP_REMOVED lines=8> */
[----:B------:R-:W-:Y:S02]  /*5b70*/  USEL UR11, UR6, UR4, !UP2 ;  /* 0x00000004060b7287 */ /* 0x000fe4000d000000 */
[----:B------:R-:W-:Y:S02]  /*5b80*/  UIADD3 UR8, UPT, UPT, -UR5, URZ, URZ ;  /* 0x000000ff05087290 */ /* 0x000fe4000fffe1ff */
[----:B------:R-:W-:Y:S01]  /*5b90*/  UIADD3 UR10, UPT, UPT, -UR11, URZ, URZ ;  /* 0x000000ff0b0a7290 */ /* 0x000fe2000fffe1ff */
[----:B------:R-:W-:Y:S01]  /*5ba0*/  @!UP0 UMOV UR4, UR9 ;  /* 0x0000000900048c82 */ /* 0x000fe20008000000 */
[----:B------:R-:W-:Y:S02]  /*5bb0*/  UIADD3 UR9, UPT, UPT, -UR6, URZ, URZ ;  /* 0x000000ff06097290 */ /* 0x000fe4000fffe1ff */
[----:B------:R-:W-:Y:S02]  /*5bc0*/  @!UP0 USHF.R.U32.HI UR4, URZ, UR41, UR4 ;  /* 0x00000029ff048299 */ /* 0x000fe40008011604 */
[----:B------:R-:W-:Y:S02]  /*5bd0*/  UIMAD UR10, UR42, UR10, UR6 ;  /* 0x0000000a2a0a72a4 */ /* 0x000fe4000f8e0206 */
[----:B------:R-:W-:Y:S04]  /*5be0*/  @!UP0 USEL UR4, UR5, UR4, !UP2 ;  /* 0x0000000405048287 */ /* 0x000fe8000d000000 */
[----:B------:R-:W-:Y:S02]  /*5bf0*/  @!UP0 UIMAD UR10, UR7, UR10, UR4 ;  /* 0x0000000a070a82a4 */ /* 0x000fe4000f8e0204 */
[----:B------:R-:W-:Y:S02]  /*5c00*/  @!UP0 UIADD3 UR11, UPT, UPT, UR11, -UR4, URZ ;  /* 0x800000040b0b8290 */ /* 0x000fe4000fffe0ff */
[----:B------:R-:W-:Y:S02]  /*5c10*/  UIMAD UR7, UR43, UR8, UR38 ;  /* 0x000000082b0772a4 */ /* 0x000fe4000f8e0226 */
[----:B------:R-:W-:Y:S02]  /*5c20*/  @!UP0 UIMAD UR6, UR11, UR42, UR5 ;  /* 0x0000002a0b0682a4 */ /* 0x000fe4000f8e0205 */
[----:B------:R-:W-:Y:S01]  /*5c30*/  UIMAD UR4, UR54, UR9, UR37 ;  /* 0x00000009360472a4 */ /* 0x000fe2000f8e0225 */
[----:B------:R-:W-:Y:S02]  /*5c40*/  @!UP0 UMOV UR5, UR10 ;  /* 0x0000000a00058c82 */ /* 0x000fe40008000000 */
[----:B------:R-:W-:Y:S02]  /*5c50*/  UIMAD UR38, UR5, UR43, UR7 ;  /* 0x0000002b052672a4 */ /* 0x000fe4000f8e0207 */
[----:B------:R-:W-:Y:S11]  /*5c60*/  UIMAD UR37, UR6, UR54, UR4 ;  /* 0x00000036062572a4 */ /* 0x000ff6000f8e0204 */
[----:B------:R-:W-:Y:S01]  /*5c70*/  @!UPT UIADD3 URZ, UPT, UPT, URZ, URZ, URZ ;  /* 0x000000fffffff290 */ /* 0x000fe2000fffe0ff */
.L_x_96:
[----:B------:R-:W-:Y:S01]  /*5c80*/  UISETP.NE.AND UP0, UPT, UR39, 0x1, UPT ;  /* 0x000000012700788c */ /* 0x000fe2000bf05270 */
[----:B------:R-:W-:Y:S01]  /*5c90*/  LOP3.LUT P0, RZ, R57, 0x3f0, RZ, 0xc0, !PT ;  /* 0x000003f039ff7812 */ /* 0x000fe2000780c0ff */
[----:B------:R-:W-:Y:S01]  /*5ca0*/  USHF.L.U32 UR50, UR16, 0x6, URZ ;  /* 0x0000000610327899 */ /* 0x000fe200080006ff */
[----:B------:R-:W-:Y:S01]  /*5cb0*/  BSSY.RECONVERGENT B6, `(.L_x_97) ;  /* 0x0000034000067945 */ /* 0x000fe20003800200 */
[----:B------:R-:W-:Y:S01]  /*5cc0*/  USHF.L.U32 UR49, UR20, 0x7, URZ ;  /* 0x0000000714317899 */ /* 0x000fe200080006ff */
[----:B------:R-:W-:Y:S06]  /*5cd0*/  IADD3 R59, PT, PT, R59, 0x1, RZ ;  /* 0x000000013b3b7810 */ /* 0x000fec0007ffe0ff */
[----:B------:R-:W2:Y:S01]  /*5ce0*/  @!UP0 LDCU.128 UR12, c[0x0][0xb10] ;  /* 0x00016200ff0c87ac */ /* 0x000ea20008000c00 */
[----:B------:R-:W3:Y:S01]  /*5cf0*/  @!UP0 LDCU UR5, c[0x0][0xb0c] ;  /* 0x00016180ff0587ac */ /* 0x000ee20008000800 */
[----:B------:R-:W4:Y:S01]  /*5d00*/  @!UP0 LDCU UR10, c[0x0][0xb20] ;  /* 0x00016400ff0a87ac */ /* 0x000f220008000800 */
[----:B--2---:R-:W-:Y:S02]  /*5d10*/  UIMAD.WIDE.U32 UR8, UR38, UR12, URZ ;  /* 0x0000000c260872a5 */ /* 0x004fe4000f8e00ff */
[----:B------:R-:W-:Y:S02]  /*5d20*/  UIMAD.WIDE.U32 UR6, UR37, UR15, URZ ;  /* 0x0000000f250672a5 */ /* 0x000fe4000f8e00ff */
[----:B------:R-:W-:Y:S03]  /*5d30*/  @!UP0 UISETP.NE.AND UP1, UPT, UR14, 0x1, UPT ;  /* 0x000000010e00888c */ /* 0x000fe6000bf25270 */
[----:B------:R-:W-:Y:S01]  /*5d40*/  @!UP0 UMOV UR4, UR9 ;  /* 0x0000000900048c82 */ /* 0x000fe20008000000 */
[----:B---3--:R-:W-:Y:S02]  /*5d50*/  @!UP0 UISETP.NE.AND UP2, UPT, UR5, 0x1, UPT ;  /* 0x000000010500888c */ /* 0x008fe4000bf45270 */
[----:B------:R-:W-:Y:S01]  /*5d60*/  @!UP0 USHF.R.U32.HI UR4, URZ, UR13, UR4 ;  /* 0x0000000dff048299 */ /* 0x000fe20008011604 */
[----:B------:R-:W-:Y:S02]  /*5d70*/  @!UP0 UMOV UR6, UR7 ;  /* 0x0000000700068c82 */ /* 0x000fe40008000000 */
[----:B----4-:R-:W-:Y:S02]  /*5d80*/  @!UP0 USHF.R.U32.HI UR6, URZ, UR10, UR6 ;  /* 0x0000000aff068299 */ /* 0x010fe40008011606 */
[----:B------:R-:W-:Y:S02]  /*5d90*/  @!UP0 USEL UR7, UR38, UR4, !UP2 ;  /* 0x0000000426078287 */ /* 0x000fe4000d000000 */
[----:B------:R-:W-:Y:S04]  /*5da0*/  @!UP0 USEL UR6, UR37, UR6, !UP1 ;  /* 0x0000000625068287 */ /* 0x000fe8000c800000 */
[----:B------:R-:W-:Y:S02]  /*5db0*/  @!UP0 UIADD3 UR4, UPT, UPT, -UR7, UR6, URZ ;  /* 0x0000000607048290 */ /* 0x000fe4000fffe1ff */
[----:B------:R-:W-:Y:S02]  /*5dc0*/  @!UP0 UIADD3 UR6, UPT, UPT, UR7, -UR6, URZ ;  /* 0x8000000607068290 */ /* 0x000fe4000fffe0ff */
[----:B------:R-:W-:Y:S02]  /*5dd0*/  @!UP0 UIMAD UR38, UR4, UR5, UR38 ;  /* 0x00000005042682a4 */ /* 0x000fe4000f8e0226 */
[----:B------:R-:W-:Y:S01]  /*5de0*/  @!UP0 UIMAD UR37, UR6, UR14, UR37 ;  /* 0x0000000e062582a4 */ /* 0x000fe2000f8e0225 */
[----:B------:R-:W-:Y:S11]  /*5df0*/  @!P0 BRA `(.L_x_98) ;  /* 0x00000000007c8947 */ /* 0x000ff60003800000 */
[----:B------:R-:W2:Y:S01]  /*5e00*/  LDCU.64 UR8, c[0x4][0x80] ;  /* 0x01001000ff0877ac */ /* 0x000ea20008000a00 */
[----:B------:R-:W-:Y:S01]  /*5e10*/  MOV R2, 0x0 ;  /* 0x0000000000027802 */ /* 0x000fe20000000f00 */
[----:B------:R-:W-:Y:S02]  /*5e20*/  HFMA2 R12, -RZ, RZ, 0, 5.9604644775390625e-08 ;  /* 0x00000001ff0c7431 */ /* 0x000fe400000001ff */
[----:B------:R-:W-:Y:S01]  /*5e30*/  IMAD.MOV.U32 R8, RZ, RZ, 0x70 ;  /* 0x00000070ff087424 */ /* 0x000fe200078e00ff */
[----:B------:R3:W4:Y:S01]  /*5e40*/  LDC.64 R14, c[0x4][R2] ;  /* 0x01000000020e7b82 */ /* 0x0007220000000a00 */
[----:B------:R-:W1:Y:S01]  /*5e50*/  LDCU.64 UR6, c[0x4][0x88] ;  /* 0x01001100ff0677ac */ /* 0x000e620008000a00 */
[----:B------:R-:W-:Y:S01]  /*5e60*/  IMAD.MOV.U32 R13, RZ, RZ, RZ ;  /* 0x000000ffff0d7224 */ /* 0x000fe200078e00ff */
[----:B------:R-:W1:Y:S01]  /*5e70*/  LDCU.64 UR4, c[0x4][0x8] ;  /* 0x01000100ff0477ac */ /* 0x000e620008000a00 */
[----:B--2---:R-:W-:Y:S01]  /*5e80*/  MOV R5, UR9 ;  /* 0x0000000900057c02 */ /* 0x004fe20008000f00 */
[----:B------:R-:W-:Y:S01]  /*5e90*/  IMAD.U32 R4, RZ, RZ, UR8 ;  /* 0x00000008ff047e24 */ /* 0x000fe2000f8e00ff */
[----:B-1----:R-:W-:Y:S01]  /*5ea0*/  MOV R7, UR7 ;  /* 0x0000000700077c02 */ /* 0x002fe20008000f00 */
[----:B------:R-:W-:Y:S01]  /*5eb0*/  IMAD.U32 R6, RZ, RZ, UR6 ;  /* 0x00000006ff067e24 */ /* 0x000fe2000f8e00ff */
[----:B------:R-:W-:Y:S01]  /*5ec0*/  MOV R11, UR5 ;  /* 0x00000005000b7c02 */ /* 0x000fe20008000f00 */
[----:B------:R-:W-:Y:S02]  /*5ed0*/  IMAD.U32 R10, RZ, RZ, UR4 ;  /* 0x00000004ff0a7e24 */ /* 0x000fe4000f8e00ff */
[----:B------:R-:W-:Y:S07]  /*5ee0*/  LEPC R20, `(.L_x_99) ;  /* 0x000000001014794e */ /* 0x000fee0000000000 */
[----:B---345:R-:W-:Y:S05]  /*5ef0*/  CALL.ABS.NOINC R14 ;  /* 0x000000000e007343 */ /* 0x038fea0003c00000 */
.L_x_99:
[----:B------:R-:W1:Y:S01]  /*5f00*/  LDCU.64 UR8, c[0x4][0x80] ;  /* 0x01001000ff0877ac */ /* 0x000e620008000a00 */
[----:B------:R-:W2:Y:S01]  /*5f10*/  LDC.64 R2, c[0x4][R2] ;  /* 0x0100000002027b82 */ /* 0x000ea20000000a00 */
[----:B------:R-:W-:Y:S02]  /*5f20*/  HFMA2 R12, -RZ, RZ, 0, 5.9604644775390625e-08 ;  /* 0x00000001ff0c7431 */ /* 0x000fe400000001ff */
[----:B------:R-:W-:Y:S02]  /*5f30*/  IMAD.MOV.U32 R8, RZ, RZ, 0x70 ;  /* 0x00000070ff087424 */ /* 0x000fe400078e00ff */
[----:B------:R-:W-:Y:S01]  /*5f40*/  IMAD.MOV.U32 R13, RZ, RZ, RZ ;  /* 0x000000ffff0d7224 */ /* 0x000fe200078e00ff */
[----:B------:R-:W3:Y:S01]  /*5f50*/  LDCU.64 UR6, c[0x4][0x88] ;  /* 0x01001100ff0677ac */ /* 0x000ee20008000a00 */
[----:B------:R-:W4:Y:S01]  /*5f60*/  LDCU.64 UR4, c[0x4][0x8] ;  /* 0x01000100ff0477ac */ /* 0x000f220008000a00 */
[----:B-1----:R-:W-:Y:S02]  /*5f70*/  MOV R4, UR8 ;  /* 0x0000000800047c02 */ /* 0x002fe40008000f00 */
[----:B------:R-:W-:Y:S02]  /*5f80*/  MOV R5, UR9 ;  /* 0x0000000900057c02 */ /* 0x000fe40008000f00 */
[----:B---3--:R-:W-:Y:S01]  /*5f90*/  MOV R7, UR7 ;  /* 0x0000000700077c02 */ /* 0x008fe20008000f00 */
[----:B------:R-:W-:Y:S01]  /*5fa0*/  IMAD.U32 R6, RZ, RZ, UR6 ;  /* 0x00000006ff067e24 */ /* 0x000fe2000f8e00ff */
[----:B----4-:R-:W-:Y:S01]  /*5fb0*/  MOV R11, UR5 ;  /* 0x00000005000b7c02 */ /* 0x010fe20008000f00 */
[----:B------:R-:W-:Y:S02]  /*5fc0*/  IMAD.U32 R10, RZ, RZ, UR4 ;  /* 0x00000004ff0a7e24 */ /* 0x000fe4000f8e00ff */
[----:B------:R-:W-:Y:S07]  /*5fd0*/  LEPC R20, `(.L_x_98) ;  /* 0x000000001014794e */ /* 0x000fee0000000000 */
[----:B--2---:R-:W-:Y:S05]  /*5fe0*/  CALL.ABS.NOINC R2 ;  /* 0x0000000002007343 */ /* 0x004fea0003c00000 */
.L_x_98:
[----:B------:R-:W-:Y:S05]  /*5ff0*/  BSYNC.RECONVERGENT B6 ;  /* 0x0000000000067941 */ /* 0x000fea0003800200 */
.L_x_97:
[----:B------:R-:W-:Y:S01]  /*6000*/  R2UR UR4, R56 ;  /* 0x00000000380472ca */ /* 0x000fe200000e0000 */
[----:B------:R-:W-:Y:S01]  /*6010*/  UISETP.NE.U32.AND UP0, UPT, UR62, URZ, UPT ;  /* 0x000000ff3e00728c */ /* 0x000fe2000bf05070 */
[----:B------:R-:W-:Y:S02]  /*6020*/  ISETP.NE.U32.AND P4, PT, R50, RZ, PT ;  /* 0x000000ff3200720c */ /* 0x000fe40003f85070 */
[----:B------:R-:W-:Y:S01]  /*6030*/  ISETP.NE.U32.AND P2, PT, RZ, UR56, PT ;  /* 0x00000038ff007c0c */ /* 0x000fe2000bf45070 */
[----:B------:R-:W-:Y:S01]  /*6040*/  UISETP.NE.AND.EX UP1, UPT, UR63, URZ, UPT, UP0 ;  /* 0x000000ff3f00728c */ /* 0x000fe2000bf25300 */
[----:B------:R-:W-:Y:S01]  /*6050*/  ISETP.NE.AND.EX P4, PT, R51, RZ, PT, P4 ;  /* 0x000000ff3300720c */ /* 0x000fe20003f85340 */
[----:B------:R-:W-:Y:S01]  /*6060*/  UPLOP3.LUT UP0, UPT, UPT, UPT, UPT, 0x40, 0x4 ;  /* 0x000000000004789c */ /* 0x000fe20003f0e870 */
[----:B------:R-:W-:Y:S05]  /*6070*/  ISETP.NE.AND.EX P2, PT, RZ, UR57, PT, P2 ;  /* 0x00000039ff007c0c */ /* 0x000fea000bf45320 */
[----:B------:R-:W-:Y:S06]  /*6080*/  UISETP.NE.AND UP2, UPT, UR4, URZ, UPT ;  /* 0x000000ff0400728c */ /* 0x000fec000bf45270 */
[----:B------:R-:W-:Y:S05]  /*6090*/  PLOP3.LUT P1, PT, PT, PT, UP2, 0x80, 0x8 ;  /* 0x000000000008781c */ /* 0x000fea0003f2f028 */
[----:B------:R-:W-:Y:S06]  /*60a0*/  @UP2 UPLOP3.LUT UP0, UPT, UPT, UPT, UP1, 0x80, 0x8 ;  /* 0x000000000008289c */ /* 0x000fec0003f0f010 */
[----:B------:R-:W-:Y:S01]  /*60b0*/  PLOP3.LUT P0, PT, PT, PT, UP0, 0x80, 0x8 ;  /* 0x000000000008781c */ /* 0x000fe20003f0f008 */
[----:B------:R-:W-:Y:S01]  /*60c0*/  @!UPT UIADD3 URZ, UPT, UPT, URZ, URZ, URZ ;  /* 0x000000fffffff290 */ /* 0x000fe2000fffe0ff */
[----:B------:R-:W-:Y:S11]  /*60d0*/  BRA.U !UP1, `(.L_x_100) ;  /* 0x00000001093c7547 */ /* 0x000ff6000b800000 */
[----:B------:R-:W-:Y:S01]  /*60e0*/  UISETP.NE.U32.AND UP0, UPT, UR56, URZ, UPT ;  /* 0x000000ff3800728c */ /* 0x000fe2000bf05070 */
[----:B-1----:R-:W-:Y:S01]  /*60f0*/  HFMA2 R0, -RZ, RZ, 0, 5.9604644775390625e-08 ;  /* 0x00000001ff007431 */ /* 0x002fe200000001ff */
[----:B------:R-:W1:Y:S01]  /*6100*/  LDCU.64 UR8, c[0x0][0x358] ;  /* 0x00006b00ff0877ac */ /* 0x000e620008000a00 */
[----:B------:R-:W-:Y:S01]  /*6110*/  IMAD.MOV.U32 R52, RZ, RZ, 0x1 ;  /* 0x00000001ff347424 */ /* 0x000fe200078e00ff */
[----:B------:R-:W-:Y:S06]  /*6120*/  UISETP.NE.AND.EX UP0, UPT, UR57, URZ, UPT, UP0 ;  /* 0x000000ff3900728c */ /* 0x000fec000bf05300 */
[----:B------:R-:W-:Y:S05]  /*6130*/  PLOP3.LUT P3, PT, PT, PT, UP0, 0x80, 0x8 ;  /* 0x000000000008781c */ /* 0x000fea0003f6f008 */
[----:B------:R-:W2:Y:S01]  /*6140*/  @UP0 LDCU.64 UR4, c[0x0][0x888] ;  /* 0x00011100ff0407ac */ /* 0x000ea20008000a00 */
[----:B------:R-:W-:Y:S07]  /*6150*/  @UP0 UIMAD UR6, UR36, UR62, URZ ;  /* 0x0000003e240602a4 */ /* 0x000fee000f8e02ff */
[----:B------:R-:W-:Y:S01]  /*6160*/  @!P3 PRMT R52, R0, 0x7610, R52 ;  /* 0x000076100034b816 */ /* 0x000fe20000000034 */
[----:B--2---:R-:W-:Y:S06]  /*6170*/  @UP0 UIMAD.WIDE UR4, UR6, 0x4, UR4 ;  /* 0x00000004060408a5 */ /* 0x004fec000f8e0204 */
[----:B------:R-:W-:Y:S01]  /*6180*/  IMAD.U32 R2, RZ, RZ, UR4 ;  /* 0x00000004ff027e24 */ /* 0x000fe2000f8e00ff */
[----:B------:R-:W-:Y:S04]  /*6190*/  MOV R3, UR5 ;  /* 0x0000000500037c02 */ /* 0x000fe80008000f00 */
[----:B------:R-:W2:Y:S01]  /*61a0*/  @!UP0 LDCU UR4, c[0x0][0x880] ;  /* 0x00011000ff0487ac */ /* 0x000ea20008000800 */
[----:B-1---5:R3:W5:Y:S02]  /*61b0*/  @P3 LDG.E R27, desc[UR8][R2.64] ;  /* 0x00000008021b3981 */ /* 0x022764000c1e1900 */
[----:B--23--:R-:W-:Y:S02]  /*61c0*/  @!P3 IMAD.U32 R27, RZ, RZ, UR4 ;  /* 0x00000004ff1bbe24 */ /* 0x00cfe4000f8e00ff */
.L_x_100:
[----:B------:R-:W-:Y:S05]  /*61d0*/  @!P4 BRA `(.L_x_101) ;  /* 0x000000000024c947 */ /* 0x000fea0003800000 */
[----:B------:R-:W-:Y:S01]  /*61e0*/  ISETP.NE.U32.AND P3, PT, R48, RZ, PT ;  /* 0x000000ff3000720c */ /* 0x000fe20003f65070 */
[----:B------:R-:W2:Y:S03]  /*61f0*/  LDCU.64 UR4, c[0x0][0x358] ;  /* 0x00006b00ff0477ac */ /* 0x000ea60008000a00 */
[----:B------:R-:W-:Y:S11]  /*6200*/  ISETP.NE.AND.EX P3, PT, R49, RZ, PT, P3 ;  /* 0x000000ff3100720c */ /* 0x000ff60003f65330 */
[----:B------:R-:W-:Y:S02]  /*6210*/  @!UPT UIADD3 URZ, UPT, UPT, URZ, URZ, URZ ;  /* 0x000000fffffff290 */ /* 0x000fe4000fffe0ff */
[----:B------:R-:W3:Y:S01]  /*6220*/  @P3 LDC.64 R2, c[0x0][0x8a8] ;  /* 0x00022a00ff023b82 */ /* 0x000ee20000000a00 */
[----:B-1----:R-:W-:Y:S04]  /*6230*/  @P3 IMAD R0, R50, UR36, RZ ;  /* 0x0000002432003c24 */ /* 0x002fe8000f8e02ff */
[----:B---3--:R-:W-:Y:S05]  /*6240*/  @P3 IMAD.WIDE R2, R0, 0x4, R2 ;  /* 0x0000000400023825 */ /* 0x008fea00078e0202 */
[----:B--2--5:R2:W5:Y:S02]  /*6250*/  @P3 LDG.E R24, desc[UR4][R2.64] ;  /* 0x0000000402183981 */ /* 0x024564000c1e1900 */
[----:B--2---:R-:W3:Y:S02]  /*6260*/  @!P3 LDC R24, c[0x0][0x8a0] ;  /* 0x00022800ff18bb82 */ /* 0x004ee40000000800 */
.L_x_101:
[----:B-----5:R-:W-:Y:S01]  /*6270*/  FSETP.NEU.AND P3, PT, R27, RZ, PT ;  /* 0x000000ff1b00720b */ /* 0x020fe20003f6d000 */
[----:B------:R-:W-:Y:S01]  /*6280*/  IMAD.SHL.U32 R75, R26, 0x4, RZ ;  /* 0x000000041a4b7824 */ /* 0x000fe200078e00ff */
[----:B------:R-:W-:Y:S01]  /*6290*/  SEL R4, RZ, 0xffffffff, P2 ;  /* 0xffffffffff047807 */ /* 0x000fe20001000000 */
[----:B------:R-:W-:Y:S01]  /*62a0*/  BSSY B1, `(.L_x_102) ;  /* 0x0000044000017945 */ /* 0x000fe20003800000 */
[----:B------:R-:W-:Y:S01]  /*62b0*/  @P1 LOP3.LUT P2, RZ, R52, 0xff, RZ, 0xc0, !PT ;  /* 0x000000ff34ff1812 */ /* 0x000fe2000784c0ff */
[----:B------:R-:W-:Y:S01]  /*62c0*/  VIADD R69, R75, UR44 ;  /* 0x0000002c4b457c36 */ /* 0x000fe20008000000 */
[----:B-1----:R-:W-:Y:S01]  /*62d0*/  @P1 SEL R0, RZ, 0xffffffff, P3 ;  /* 0xffffffffff001807 */ /* 0x002fe20001800000 */
[----:B------:R-:W-:Y:S01]  /*62e0*/  IMAD.MOV.U32 R76, RZ, RZ, 0x1 ;  /* 0x00000001ff4c7424 */ /* 0x000fe200078e00ff */
[----:B------:R-:W-:Y:S01]  /*62f0*/  LOP3.LUT R62, R62, 0x1, RZ, 0x3c, !PT ;  /* 0x000000013e3e7812 */ /* 0x000fe200078e3cff */
[----:B------:R-:W-:Y:S01]  /*6300*/  IMAD.MOV.U32 R74, RZ, RZ, RZ ;  /* 0x000000ffff4a7224 */ /* 0x000fe200078e00ff */
[----:B------:R-:W-:Y:S02]  /*6310*/  @P0 SEL R0, R4, R0, !P2 ;  /* 0x0000000004000207 */ /* 0x000fe40005000000 */
[----:B------:R-:W-:Y:S02]  /*6320*/  CS2R R46, SRZ ;  /* 0x00000000002e7805 */ /* 0x000fe4000001ff00 */
[----:B------:R-:W-:Y:S02]  /*6330*/  LEA R71, R22, UR44, 0x3 ;  /* 0x0000002c16477c11 */ /* 0x000fe4000f8e18ff */
[----:B------:R-:W-:Y:S02]  /*6340*/  CS2R R44, SRZ ;  /* 0x00000000002c7805 */ /* 0x000fe4000001ff00 */
[----:B------:R-:W-:Y:S02]  /*6350*/  @P1 LOP3.LUT R0, R0, 0x1, RZ, 0xc0, !PT ;  /* 0x0000000100001812 */ /* 0x000fe400078ec0ff */
[----:B------:R-:W-:Y:S02]  /*6360*/  CS2R R42, SRZ ;  /* 0x00000000002a7805 */ /* 0x000fe4000001ff00 */
[----:B------:R-:W-:Y:S02]  /*6370*/  SHF.L.U32 R2, R61, 0x1f, RZ ;  /* 0x0000001f3d027819 */ /* 0x000fe400000006ff */
[----:B------:R-:W-:Y:S02]  /*6380*/  CS2R R40, SRZ ;  /* 0x0000000000287805 */ /* 0x000fe4000001ff00 */
[----:B------:R-:W-:Y:S02]  /*6390*/  ISETP.NE.U32.OR P6, PT, R0, 0x1, !P1 ;  /* 0x000000010000780c */ /* 0x000fe40004fc5470 */
[----:B------:R-:W-:Y:S02]  /*63a0*/  CS2R R38, SRZ ;  /* 0x0000000000267805 */ /* 0x000fe4000001ff00 */
[----:B------:R-:W-:Y:S02]  /*63b0*/  PLOP3.LUT P2, PT, PT, PT, UP1, 0x80, 0x8 ;  /* 0x000000000008781c */ /* 0x000fe40003f4f018 */
[----:B------:R-:W-:Y:S02]  /*63c0*/  CS2R R36, SRZ ;  /* 0x0000000000247805 */ /* 0x000fe4000001ff00 */
[----:B------:R-:W-:Y:S02]  /*63d0*/  LEA.HI R25, R22, R22, RZ, 0x1 ;  /* 0x0000001616197211 */ /* 0x000fe400078f08ff */
[----:B------:R-:W-:Y:S02]  /*63e0*/  CS2R R34, SRZ ;  /* 0x0000000000227805 */ /* 0x000fe4000001ff00 */
[----:B------:R-:W-:Y:S02]  /*63f0*/  LOP3.LUT P4, R58, R52, 0xff, RZ, 0xc0, !PT ;  /* 0x000000ff343a7812 */ /* 0x000fe4000788c0ff */
[----:B------:R-:W-:Y:S02]  /*6400*/  CS2R R32, SRZ ;  /* 0x0000000000207805 */ /* 0x000fe4000001ff00 */
[----:B------:R-:W-:Y:S01]  /*6410*/  SEL R3, RZ, 0xffffffff, P3 ;  /* 0xffffffffff037807 */ /* 0x000fe20001800000 */
[----:B------:R-:W-:Y:S01]  /*6420*/  VIADD R68, R69, 0x400 ;  /* 0x0000040045447836 */ /* 0x000fe20000000000 */
[----:B------:R-:W-:Y:S01]  /*6430*/  P2R R66, PR, RZ, 0x40 ;  /* 0x00000040ff427803 */ /* 0x000fe20000000000 */
[----:B------:R-:W-:Y:S01]  /*6440*/  IMAD.IADD R67, R63, 0x1, R69 ;  /* 0x000000013f437824 */ /* 0x000fe200078e0245 */
[----:B------:R-:W-:Y:S02]  /*6450*/  @P6 SHF.L.U32 R0, R62, 0x1f, RZ ;  /* 0x0000001f3e006819 */ /* 0x000fe400000006ff */
[----:B------:R-:W-:Y:S02]  /*6460*/  @P2 SEL R3, R4, R3, !P4 ;  /* 0x0000000304032207 */ /* 0x000fe40006000000 */
[----:B------:R1:W2:Y:S02]  /*6470*/  @P6 SYNCS.PHASECHK.TRANS64.TRYWAIT P1, [UR44+0x80], R0 ;  /* 0x00008000ff0065a7 */ /* 0x0002a4000802112c */
[----:B------:R-:W-:Y:S04]  /*6480*/  LOP3.LUT R3, R3, 0x1, RZ, 0xc0, !PT ;  /* 0x0000000103037812 */ /* 0x000fe800078ec0ff */
[----:B------:R-:W-:Y:S04]  /*6490*/  ISETP.NE.U32.AND P5, PT, R3, 0x1, PT ;  /* 0x000000010300780c */ /* 0x000fe80003fa5070 */
[----:B------:R-:W-:Y:S01]  /*64a0*/  P2R R77, PR, RZ, 0x20 ;  /* 0x00000020ff4d7803 */ /* 0x000fe20000000000 */
[----:B------:R4:W3:Y:S01]  /*64b0*/  SYNCS.PHASECHK.TRANS64.TRYWAIT P0, [R71+URZ+0xf0], R2 ;  /* 0x0000f002470075a7 */ /* 0x0008e200080011ff */
[C---:B-1----:R-:W-:Y:S01]  /*64c0*/  IMAD.SHL.U32 R0, R25.reuse, 0x40, RZ ;  /* 0x0000004019007824 */ /* 0x042fe200078e00ff */
[----:B------:R-:W-:Y:S04]  /*64d0*/  LOP3.LUT R25, R25, 0xffe, RZ, 0xc0, !PT ;  /* 0x00000ffe19197812 */ /* 0x000fe800078ec0ff */
[----:B------:R-:W-:Y:S01]  /*64e0*/  LOP3.LUT R0, R0, 0xffffff80, RZ, 0xc0, !PT ;  /* 0xffffff8000007812 */ /* 0x000fe200078ec0ff */
[----:B------:R-:W-:Y:S04]  /*64f0*/  IMAD.IADD R25, R22, 0x1, -R25 ;  /* 0x0000000116197824 */ /* 0x000fe800078e0a19 */
[----:B------:R-:W-:Y:S04]  /*6500*/  IMAD.IADD R0, R23, 0x1, R0 ;  /* 0x0000000117007824 */ /* 0x000fe800078e0200 */
[----:B------:R-:W-:Y:S01]  /*6510*/  IMAD R25, R25, 0x100000, R0 ;  /* 0x0010000019197824 */ /* 0x000fe200078e0200 */
[----:B--2---:R-:W-:Y:S01]  /*6520*/  @P6 SEL R76, RZ, 0x1, !P1 ;  /* 0x00000001ff4c6807 */ /* 0x004fe20004800000 */
[----:B----4-:R-:W-:Y:S06]  /*6530*/  @!P6 BRA `(.L_x_103) ;  /* 0x000000000068e947 */ /* 0x010fec0003800000 */
[----:B------:R-:W-:Y:S01]  /*6540*/  @P5 IMAD R5, R64, 0x4, R68 ;  /* 0x0000000440055824 */ /* 0x000fe200078e0244 */
[----:B------:R-:W-:Y:S01]  /*6550*/  ISETP.NE.AND P1, PT, R76, RZ, PT ;  /* 0x000000ff4c00720c */ /* 0x000fe20003f25270 */
[----:B------:R-:W-:Y:S01]  /*6560*/  @P5 IMAD R4, R64, 0x4, R69 ;  /* 0x0000000440045824 */ /* 0x000fe200078e0245 */
[----:B------:R-:W-:Y:S01]  /*6570*/  BSSY B0, `(.L_x_104) ;  /* 0x000000e000007945 */ /* 0x000fe20003800000 */
[----:B------:R-:W-:Y:S01]  /*6580*/  IMAD.MOV.U32 R46, RZ, RZ, RZ ;  /* 0x000000ffff2e7224 */ /* 0x000fe200078e00ff */
[----:B------:R-:W-:Y:S01]  /*6590*/  CS2R R42, SRZ ;  /* 0x00000000002a7805 */ /* 0x000fe2000001ff00 */
[----:B------:R-:W-:Y:S01]  /*65a0*/  @P5 IMAD.IADD R5, R63, 0x1, R5 ;  /* 0x000000013f055824 */ /* 0x000fe200078e0205 */
[----:B------:R-:W-:Y:S02]  /*65b0*/  CS2R R40, SRZ ;  /* 0x0000000000287805 */ /* 0x000fe4000001ff00 */
[----:B------:R-:W-:Y:S02]  /*65c0*/  CS2R R44, SRZ ;  /* 0x00000000002c7805 */ /* 0x000fe4000001ff00 */
[----:B------:R-:W-:Y:S02]  /*65d0*/  CS2R R34, SRZ ;  /* 0x0000000000227805 */ /* 0x000fe4000001ff00 */
[----:B------:R-:W-:Y:S02]  /*65e0*/  CS2R R32, SRZ ;  /* 0x0000000000207805 */ /* 0x000fe4000001ff00 */
[----:B------:R-:W-:Y:S02]  /*65f0*/  CS2R R38, SRZ ;  /* 0x0000000000267805 */ /* 0x000fe4000001ff00 */
[----:B------:R-:W-:Y:S01]  /*6600*/  CS2R R36, SRZ ;  /* 0x0000000000247805 */ /* 0x000fe2000001ff00 */
[----:B------:R-:W-:Y:S06]  /*6610*/  @P1 BRA `(.L_x_105) ;  /* 0x00000000000c1947 */ /* 0x000fec0003800000 */
[----:B------:R-:W-:Y:S04]  /*6620*/  SHF.L.U32 R3, R62, 0x1f, RZ ;  /* 0x0000001f3e037819 */ /* 0x000fe800000006ff */
[----:B------:R-:W1:Y:S02]  /*6630*/  SYNCS.PHASECHK.TRANS64.TRYWAIT P1, [UR44+0x80], R3 ;  /* 0x00008003ff0075a7 */ /* 0x000e64000802112c */
[----:B-1----:R-:W-:Y:S05]  /*6640*/  @!P1 BRA `(.L_x_106) ;  /* 0x0000002800fc9947 */ /* 0x002fea0003800000 */
.L_x_105:
[----:B------:R-:W-:Y:S05]  /*6650*/  BSYNC B0 ;  /* 0x0000000000007941 */ /* 0x000fea0003800000 */
.L_x_104:
[----:B------:R-:W-:Y:S01]  /*6660*/  ISETP.NE.AND P1, PT, R77, RZ, PT ;  /* 0x000000ff4d00720c */ /* 0x000fe20003f25270 */
[----:B------:R-:W-:Y:S11]  /*6670*/  HFMA2 R74, -RZ, RZ, 0, 5.9604644775390625e-08 ;  /* 0x00000001ff4a7431 */ /* 0x000ff600000001ff */
[----:B------:R-:W-:Y:S01]  /*6680*/  @!UPT UIADD3 URZ, UPT, UPT, URZ, URZ, URZ ;  /* 0x000000fffffff290 */ /* 0x000fe2000fffe0ff */
[----:B------:R-:W-:Y:S05]  /*6690*/  @P1 WARPSYNC.ALL ;  /* 0x0000000000001948 */ /* 0x000fea0003800000 */
[----:B------:R2:W4:Y:S04]  /*66a0*/  @P1 LDSM.16.M88.4 R40, [R4+0x400] ;  /* 0x000400000428183b */ /* 0x0005280000000200 */
[----:B------:R2:W1:Y:S04]  /*66b0*/  @P1 LDSM.16.M88.4 R44, [R5] ;  /* 0x00000000052c183b */ /* 0x0004680000000200 */
[----:B------:R2:W1:Y:S04]  /*66c0*/  @P1 LDSM.16.M88.4 R32, [R75+UR44+0x400] ;  /* 0x0004002c4b20183b */ /* 0x0004680008000200 */
[----:B------:R2:W1:Y:S02]  /*66d0*/  @P1 LDSM.16.M88.4 R36, [R67+0x400] ;  /* 0x000400004324183b */ /* 0x0004640000000200 */
.L_x_103:
[----:B------:R-:W-:Y:S05]  /*66e0*/  BSYNC B1 ;  /* 0x0000000000017941 */ /* 0x000fea0003800000 */
.L_x_102:
[----:B-1----:R-:W-:Y:S04]  /*66f0*/  SHF.R.U32.HI R0, RZ, 0x15, R25 ;  /* 0x00000015ff007819 */ /* 0x002fe80000011619 */
[----:B------:R-:W-:Y:S01]  /*6700*/  LOP3.LUT P1, RZ, R0, 0x3, R53, 0x48, !PT ;  /* 0x0000000300ff7812 */ /* 0x000fe20007824835 */
[----:B------:R-:W-:Y:S01]  /*6710*/  @!UPT UIADD3 URZ, UPT, UPT, URZ, URZ, URZ ;  /* 0x000000fffffff290 */ /* 0x000fe2000fffe0ff */
[----:B---3--:R-:W-:Y:S11]  /*6720*/  @P0 BRA `(.L_x_107) ;  /* 0x0000000000080947 */ /* 0x008ff60003800000 */
[----:B------:R-:W1:Y:S02]  /*6730*/  SYNCS.PHASECHK.TRANS64.TRYWAIT P0, [R71+URZ+0xf0], R2 ;  /* 0x0000f002470075a7 */ /* 0x000e6400080011ff */
[----:B-1----:R-:W-:Y:S05]  /*6740*/  @!P0 BRA `(.L_x_108) ;  /* 0x0000002800d48947 */ /* 0x002fea0003800000 */
.L_x_107:
[----:B------:R-:W-:Y:S05]  /*6750*/  @!P1 BRA `(.L_x_109) ;  /* 0x0000000000409947 */ /* 0x000fea0003800000 */
[----:B------:R-:W2:Y:S01]  /*6760*/  LDCU.64 UR8, c[0x4][0x70] ;  /* 0x01000e00ff0877ac */ /* 0x000ea20008000a00 */
[----:B------:R-:W-:Y:S01]  /*6770*/  MOV R3, 0x0 ;  /* 0x0000000000037802 */ /* 0x000fe20000000f00 */
[----:B------:R-:W-:Y:S02]  /*6780*/  HFMA2 R12, -RZ, RZ, 0, 5.9604644775390625e-08 ;  /* 0x00000001ff0c7431 */ /* 0x000fe400000001ff */
[----:B------:R-:W-:Y:S02]  /*6790*/  IMAD.MOV.U32 R8, RZ, RZ, 0x192 ;  /* 0x00000192ff087424 */ /* 0x000fe400078e00ff */
[----:B------:R-:W-:Y:S01]  /*67a0*/  IMAD.MOV.U32 R13, RZ, RZ, RZ ;  /* 0x000000ffff0d7224 */ /* 0x000fe200078e00ff */
[----:B------:R-:W3:Y:S01]  /*67b0*/  LDCU.64 UR6, c[0x4][0x78] ;  /* 0x01000f00ff0677ac */ /* 0x000ee20008000a00 */
[----:B-1----:R-:W1:Y:S01]  /*67c0*/  LDC.64 R2, c[0x4][R3] ;  /* 0x0100000003027b82 */ /* 0x002e620000000a00 */
[----:B------:R-:W5:Y:S01]  /*67d0*/  LDCU.64 UR4, c[0x4][0x10] ;  /* 0x01000200ff0477ac */ /* 0x000f620008000a00 */
[----:B--2---:R-:W-:Y:S01]  /*67e0*/  MOV R5, UR9 ;  /* 0x0000000900057c02 */ /* 0x004fe20008000f00 */
[----:B------:R-:W-:Y:S01]  /*67f0*/  IMAD.U32 R4, RZ, RZ, UR8 ;  /* 0x00000008ff047e24 */ /* 0x000fe2000f8e00ff */
[----:B---3--:R-:W-:Y:S01]  /*6800*/  MOV R7, UR7 ;  /* 0x0000000700077c02 */ /* 0x008fe20008000f00 */
[----:B------:R-:W-:Y:S01]  /*6810*/  IMAD.U32 R6, RZ, RZ, UR6 ;  /* 0x00000006ff067e24 */ /* 0x000fe2000f8e00ff */
[----:B-----5:R-:W-:Y:S01]  /*6820*/  MOV R11, UR5 ;  /* 0x00000005000b7c02 */ /* 0x020fe20008000f00 */
[----:B------:R-:W-:Y:S02]  /*6830*/  IMAD.U32 R10, RZ, RZ, UR4 ;  /* 0x00000004ff0a7e24 */ /* 0x000fe4000f8e00ff */
[----:B------:R-:W-:Y:S07]  /*6840*/  LEPC R20, `(.L_x_109) ;  /* 0x000000001014794e */ /* 0x000fee0000000000 */
[----:B-1--4-:R-:W-:Y:S05]  /*6850*/  CALL.ABS.NOINC R2 ;  /* 0x0000000002007343 */ /* 0x012fea0003c00000 */
.L_x_109:
[----:B------:R-:W-:Y:S05]  /*6860*/  WARPSYNC.ALL ;  /* 0x0000000000007948 */ /* 0x000fea0003800000 */
[----:B------:R-:W-:Y:S01]  /*6870*/  R2UR UR4, R25 ;  /* 0x00000000190472ca */ /* 0x000fe200000e0000 */
[----:B------:R-:W-:Y:S01]  /*6880*/  BSSY.RECONVERGENT B0, `(.L_x_110) ;  /* 0x000003c000007945 */ /* 0x000fe20003800200 */
[----:B------:R-:W-:Y:S02]  /*6890*/  SHF.L.U32 R73, R64, 0x2, RZ ;  /* 0x0000000240497819 */ /* 0x000fe400000006ff */
[----:B------:R-:W-:Y:S02]  /*68a0*/  ISETP.NE.AND P0, PT, R65, RZ, PT ;  /* 0x000000ff4100720c */ /* 0x000fe40003f05270 */
[----:B------:R-:W-:Y:S04]  /*68b0*/  IADD3 R68, PT, PT, R68, R73, RZ ;  /* 0x0000004944447210 */ /* 0x000fe80007ffe0ff */
[----:B------:R-:W-:Y:S03]  /*68c0*/  IADD3 R70, PT, PT, R63, R68, RZ ;  /* 0x000000443f467210 */ /* 0x000fe60007ffe0ff */
[----:B--2---:R-:W2:Y:S02]  /*68d0*/  LDTM.16dp128bit.x8 R4, tmem[UR4] ;  /* 0x00000004000479ee */ /* 0x004ea40008180000 */
[C---:B--2---:R-:W-:Y:S01]  /*68e0*/  FMUL R0, R24.reuse, R4 ;  /* 0x0000000418007220 */ /* 0x044fe20000400000 */
[C---:B-1----:R-:W-:Y:S01]  /*68f0*/  FMUL R2, R24.reuse, R5 ;  /* 0x0000000518027220 */ /* 0x042fe20000400000 */
[C---:B------:R-:W-:Y:S01]  /*6900*/  FMUL R3, R24.reuse, R6 ;  /* 0x0000000618037220 */ /* 0x040fe20000400000 */
[C---:B------:R-:W-:Y:S01]  /*6910*/  FMUL R7, R24.reuse, R7 ;  /* 0x0000000718077220 */ /* 0x040fe20000400000 */
[C---:B------:R-:W-:Y:S01]  /*6920*/  FFMA R28, R27.reuse, R32, R0 ;  /* 0x000000201b1c7223 */ /* 0x040fe20000000000 */
        /* <DEDUP_REMOVED lines=10> */
[----:B------:R1:W-:Y:S01]  /*69d0*/  STSM.16.M88.4 [R69+0x400], R28 ;  /* 0x0004001c45007844 */ /* 0x0003e20000000200 */
[C---:B------:R-:W-:Y:S01]  /*69e0*/  FMUL R9, R24.reuse, R13 ;  /* 0x0000000d18097220 */ /* 0x040fe20000400000 */
[C---:B------:R-:W-:Y:S01]  /*69f0*/  FFMA R6, R27.reuse, R38, R6 ;  /* 0x000000261b067223 */ /* 0x040fe20000000006 */
[C---:B------:R-:W-:Y:S01]  /*6a00*/  FMUL R10, R24.reuse, R14 ;  /* 0x0000000e180a7220 */ /* 0x040fe20000400000 */
[C---:B------:R-:W-:Y:S01]  /*6a10*/  FFMA R7, R27.reuse, R39, R11 ;  /* 0x000000271b077223 */ /* 0x040fe2000000000b */
[C---:B------:R-:W-:Y:S01]  /*6a20*/  FMUL R15, R24.reuse, R15 ;  /* 0x0000000f180f7220 */ /* 0x040fe20000400000 */
[C---:B----4-:R-:W-:Y:S01]  /*6a30*/  FFMA R8, R27.reuse, R40, R8 ;  /* 0x000000281b087223 */ /* 0x050fe20000000008 */
[C---:B------:R-:W-:Y:S01]  /*6a40*/  FMUL R12, R24.reuse, R16 ;  /* 0x00000010180c7220 */ /* 0x040fe20000400000 */
[C---:B------:R-:W-:Y:S01]  /*6a50*/  FFMA R9, R27.reuse, R41, R9 ;  /* 0x000000291b097223 */ /* 0x040fe20000000009 */
[----:B------:R1:W-:Y:S01]  /*6a60*/  STSM.16.M88.4 [R67+0x400], R4 ;  /* 0x0004000443007844 */ /* 0x0003e20000000200 */
[C---:B------:R-:W-:Y:S01]  /*6a70*/  FMUL R13, R24.reuse, R17 ;  /* 0x00000011180d7220 */ /* 0x040fe20000400000 */
[C---:B------:R-:W-:Y:S01]  /*6a80*/  FFMA R10, R27.reuse, R42, R10 ;  /* 0x0000002a1b0a7223 */ /* 0x040fe2000000000a */
[C---:B------:R-:W-:Y:S01]  /*6a90*/  FMUL R14, R24.reuse, R18 ;  /* 0x00000012180e7220 */ /* 0x040fe20000400000 */
[C---:B------:R-:W-:Y:S01]  /*6aa0*/  FFMA R11, R27.reuse, R43, R15 ;  /* 0x0000002b1b0b7223 */ /* 0x040fe2000000000f */
[----:B------:R-:W-:Y:S01]  /*6ab0*/  FMUL R19, R24, R19 ;  /* 0x0000001318137220 */ /* 0x000fe20000400000 */
[C---:B------:R-:W-:Y:S01]  /*6ac0*/  FFMA R12, R27.reuse, R44, R12 ;  /* 0x0000002c1b0c7223 */ /* 0x040fe2000000000c */
[C---:B------:R-:W-:Y:S01]  /*6ad0*/  FFMA R13, R27.reuse, R45, R13 ;  /* 0x0000002d1b0d7223 */ /* 0x040fe2000000000d */
[C---:B------:R-:W-:Y:S01]  /*6ae0*/  FFMA R14, R27.reuse, R46, R14 ;  /* 0x0000002e1b0e7223 */ /* 0x040fe2000000000e */
[----:B------:R1:W-:Y:S01]  /*6af0*/  STSM.16.M88.4 [R68], R8 ;  /* 0x0000000844007844 */ /* 0x0003e20000000200 */
[----:B------:R-:W-:Y:S05]  /*6b00*/  FFMA R15, R27, R47, R19 ;  /* 0x0000002f1b0f7223 */ /* 0x000fea0000000013 */
[----:B------:R1:W-:Y:S01]  /*6b10*/  STSM.16.M88.4 [R70], R12 ;  /* 0x0000000c46007844 */ /* 0x0003e20000000200 */
[----:B------:R-:W-:Y:S01]  /*6b20*/  @!PT LDS RZ, [RZ] ;  /* 0x00000000fffff984 */ /* 0x000fe20000000800 */
[----:B------:R-:W-:Y:S01]  /*6b30*/  @!PT LDS RZ, [RZ] ;  /* 0x00000000fffff984 */ /* 0x000fe20000000800 */
[----:B------:R-:W-:Y:S01]  /*6b40*/  @!PT LDS RZ, [RZ] ;  /* 0x00000000fffff984 */ /* 0x000fe20000000800 */
[----:B------:R-:W-:Y:S01]  /*6b50*/  @!PT LDS RZ, [RZ] ;  /* 0x00000000fffff984 */ /* 0x000fe20000000800 */
[----:B------:R2:W-:Y:S06]  /*6b60*/  MEMBAR.ALL.CTA ;  /* 0x0000000000007992 */ /* 0x0005ec0000008000 */
[----:B--2---:R-:W2:Y:S02]  /*6b70*/  FENCE.VIEW.ASYNC.S ;  /* 0x00000000000073c6 */ /* 0x004ea40000000000 */
[----:B--2---:R-:W-:Y:S06]  /*6b80*/  BAR.SYNC.DEFER_BLOCKING 0x1, 0x80 ;  /* 0x0042000000007b1d */ /* 0x004fec0000010000 */
[----:B------:R-:W-:Y:S05]  /*6b90*/  @P0 BRA `(.L_x_111) ;  /* 0x0000000000280947 */ /* 0x000fea0003800000 */
[----:B------:R-:W2:Y:S01]  /*6ba0*/  LDCU.64 UR6, c[0x0][0x348] ;  /* 0x00006900ff0677ac */ /* 0x000ea20008000a00 */
[----:B------:R-:W-:Y:S01]  /*6bb0*/  UIADD3 UR4, UPT, UPT, UR44, 0x400, URZ ;  /* 0x000004002c047890 */ /* 0x000fe2000fffe0ff */
[----:B------:R-:W-:Y:S05]  /*6bc0*/  UMOV UR51, UR36 ;  /* 0x0000002400337c82 */ /* 0x000fea0008000000 */
[----:B------:R-:W-:Y:S04]  /*6bd0*/  MOV R57, UR4 ;  /* 0x0000000400397c02 */ /* 0x000fe80008000f00 */
[----:B------:R-:W-:Y:S01]  /*6be0*/  R2UR UR48, R57 ;  /* 0x00000000393072ca */ /* 0x000fe200000e0000 */
[----:B--2---:R-:W-:Y:S04]  /*6bf0*/  UIADD3 UR4, UP0, UPT, UR6, 0x680, URZ ;  /* 0x0000068006047890 */ /* 0x004fe8000ff1e0ff */
[----:B------:R-:W-:Y:S09]  /*6c00*/  UIADD3.X UR5, UPT, UPT, URZ, UR7, URZ, UP0, !UPT ;  /* 0x00000007ff057290 */ /* 0x000ff200087fe4ff */
[----:B------:R2:W-:Y:S01]  /*6c10*/  UTMASTG.3D [UR48], [UR4] ;  /* 0x00000030040073b5 */ /* 0x0005e20008010000 */
[----:B------:R0:W-:Y:S01]  /*6c20*/  UTMACMDFLUSH ;  /* 0x00000000000079b7 */ /* 0x0001e20000000000 */
[----:B--2---:R-:W-:Y:S04]  /*6c30*/  DEPBAR.LE SB0, 0x1 ;  /* 0x000080400000791a */ /* 0x004fe80000000000 */
.L_x_111:
[----:B------:R-:W-:Y:S05]  /*6c40*/  BSYNC.RECONVERGENT B0 ;  /* 0x0000000000007941 */ /* 0x000fea0003800200 */
.L_x_110:
[----:B------:R-:W-:Y:S01]  /*6c50*/  BAR.SYNC.DEFER_BLOCKING 0x1, 0x80 ;  /* 0x0042000000007b1d */ /* 0x000fe20000010000 */
[----:B------:R-:W-:Y:S01]  /*6c60*/  ISETP.NE.AND P1, PT, R66, RZ, PT ;  /* 0x000000ff4200720c */ /* 0x000fe20003f25270 */
[----:B------:R-:W-:Y:S01]  /*6c70*/  UISETP.NE.AND UP0, UPT, UR47, URZ, UPT ;  /* 0x000000ff2f00728c */ /* 0x000fe2000bf05270 */
[----:B------:R-:W-:Y:S11]  /*6c80*/  LEA R2, R74, UR44, 0x3 ;  /* 0x0000002c4a027c11 */ /* 0x000ff6000f8e18ff */
[----:B-1----:R-:W-:Y:S01]  /*6c90*/  @P1 SHF.L.U32 R4, R62, 0x1f, RZ ;  /* 0x0000001f3e041819 */ /* 0x002fe200000006ff */
[----:B------:R-:W-:Y:S06]  /*6ca0*/  BRA.U !UP0, `(.L_x_112) ;  /* 0x0000000108247547 */ /* 0x000fec000b800000 */
[----:B------:R-:W1:Y:S01]  /*6cb0*/  S2R R0, SR_CgaCtaId ;  /* 0x0000000000007919 */ /* 0x000e620000008800 */
[----:B------:R-:W-:Y:S01]  /*6cc0*/  IMAD.U32 R3, RZ, RZ, UR46 ;  /* 0x0000002eff037e24 */ /* 0x000fe2000f8e00ff */
[----:B------:R-:W-:Y:S04]  /*6cd0*/  UIADD3 UR4, UPT, UPT, UR46, 0x1, URZ ;  /* 0x000000012e047890 */ /* 0x000fe8000fffe0ff */
[----:B------:R-:W-:Y:S01]  /*6ce0*/  @P1 LEA R3, R3, UR44, 0x3 ;  /* 0x0000002c03031c11 */ /* 0x000fe2000f8e18ff */
[----:B------:R-:W-:Y:S04]  /*6cf0*/  UISETP.NE.AND UP0, UPT, UR4, 0x4, UPT ;  /* 0x000000040400788c */ /* 0x000fe8000bf05270 */
[----:B------:R-:W-:Y:S01]  /*6d00*/  @P1 VIADD R3, R3, 0xa0 ;  /* 0x000000a003031836 */ /* 0x000fe20000000000 */
[----:B------:R-:W-:Y:S04]  /*6d10*/  USEL UR46, UR4, URZ, UP0 ;  /* 0x000000ff042e7287 */ /* 0x000fe80008000000 */
[----:B-1----:R-:W-:Y:S04]  /*6d20*/  @P1 PRMT R0, R0, 0x654, R3 ;  /* 0x0000065400001816 */ /* 0x002fe80000000003 */
[----:B------:R1:W-:Y:S04]  /*6d30*/  @P1 SYNCS.ARRIVE.TRANS64.RED.A1T0 RZ, [R0+URZ], RZ ;  /* 0x000000ff00ff19a7 */ /* 0x0003e800081004ff */
.L_x_112:
[----:B------:R-:W2:Y:S01]  /*6d40*/  @P1 SYNCS.PHASECHK.TRANS64.TRYWAIT P0, [R2+URZ+0x80], R4 ;  /* 0x00008004020015a7 */ /* 0x000ea200080011ff */
[----:B------:R-:W-:Y:S01]  /*6d50*/  BSSY B1, `(.L_x_113) ;  /* 0x0000017000017945 */ /* 0x000fe20003800000 */
[----:B--2---:R-:W-:Y:S03]  /*6d60*/  @P1 SEL R76, RZ, 0x1, !P0 ;  /* 0x00000001ff4c1807 */ /* 0x004fe60004000000 */
[----:B------:R-:W-:Y:S05]  /*6d70*/  @!P1 BRA `(.L_x_114) ;  /* 0x0000000000509947 */ /* 0x000fea0003800000 */
[----:B------:R-:W-:Y:S01]  /*6d80*/  ISETP.NE.AND P1, PT, R77, RZ, PT ;  /* 0x000000ff4d00720c */ /* 0x000fe20003f25270 */
[----:B------:R-:W-:Y:S01]  /*6d90*/  BSSY B0, `(.L_x_115) ;  /* 0x000000a000007945 */ /* 0x000fe20003800000 */
[----:B------:R-:W-:Y:S11]  /*6da0*/  ISETP.NE.AND P0, PT, R76, RZ, PT ;  /* 0x000000ff4c00720c */ /* 0x000ff60003f05270 */
[----:B------:R-:W-:Y:S04]  /*6db0*/  @P1 IMAD R5, R74, 0x2000, R75 ;  /* 0x000020004a051824 */ /* 0x000fe800078e024b */
[----:B------:R-:W-:Y:S05]  /*6dc0*/  @P1 VIADD R4, R5, UR44 ;  /* 0x0000002c05041c36 */ /* 0x000fea0008000000 */
[----:B------:R-:W-:Y:S01]  /*6dd0*/  @P1 IADD3 R3, PT, PT, R73, R4, RZ ;  /* 0x0000000449031210 */ /* 0x000fe20007ffe0ff */
[----:B------:R-:W-:Y:S01]  /*6de0*/  @P1 IMAD.IADD R4, R63, 0x1, R4 ;  /* 0x000000013f041824 */ /* 0x000fe200078e0204 */
[----:B------:R-:W-:Y:S06]  /*6df0*/  @P0 BRA `(.L_x_116) ;  /* 0x00000000000c0947 */ /* 0x000fec0003800000 */
[----:B-1----:R-:W-:Y:S04]  /*6e00*/  SHF.L.U32 R0, R62, 0x1f, RZ ;  /* 0x0000001f3e007819 */ /* 0x002fe800000006ff */
[----:B------:R-:W1:Y:S02]  /*6e10*/  SYNCS.PHASECHK.TRANS64.TRYWAIT P0, [R2+URZ+0x80], R0 ;  /* 0x00008000020075a7 */ /* 0x000e6400080011ff */
[----:B-1----:R-:W-:Y:S05]  /*6e20*/  @!P0 BRA `(.L_x_117) ;  /* 0x0000002400308947 */ /* 0x002fea0003800000 */
.L_x_116:
[----:B------:R-:W-:Y:S05]  /*6e30*/  BSYNC B0 ;  /* 0x0000000000007941 */ /* 0x000fea0003800000 */
.L_x_115:
[----:B------:R-:W-:Y:S02]  /*6e40*/  ISETP.NE.AND P0, PT, R77, RZ, PT ;  /* 0x000000ff4d00720c */ /* 0x000fe40003f05270 */
[----:B------:R-:W-:Y:S11]  /*6e50*/  IADD3 R74, PT, PT, R74, 0x1, RZ ;  /* 0x000000014a4a7810 */ /* 0x000ff60007ffe0ff */
[----:B-1----:R-:W-:Y:S01]  /*6e60*/  @P0 IMAD.IADD R0, R63, 0x1, R3 ;  /* 0x000000013f000824 */ /* 0x002fe200078e0203 */
[----:B------:R-:W-:Y:S05]  /*6e70*/  @P0 WARPSYNC.ALL ;  /* 0x0000000000000948 */ /* 0x000fea0003800000 */
[----:B------:R2:W3:Y:S04]  /*6e80*/  @P0 LDSM.16.M88.4 R32, [R5+UR44+0x400] ;  /* 0x0004002c0520083b */ /* 0x0004e80008000200 */
[----:B------:R2:W4:Y:S04]  /*6e90*/  @P0 LDSM.16.M88.4 R36, [R4+0x400] ;  /* 0x000400000424083b */ /* 0x0005280000000200 */
[----:B------:R2:W1:Y:S04]  /*6ea0*/  @P0 LDSM.16.M88.4 R40, [R3+0x400] ;  /* 0x000400000328083b */ /* 0x0004680000000200 */
[----:B------:R2:W1:Y:S02]  /*6eb0*/  @P0 LDSM.16.M88.4 R44, [R0+0x400] ;  /* 0x00040000002c083b */ /* 0x0004640000000200 */
.L_x_114:
[----:B------:R-:W-:Y:S05]  /*6ec0*/  BSYNC B1 ;  /* 0x0000000000017941 */ /* 0x000fea0003800000 */
.L_x_113:
[----:B-12---:R-:W-:Y:S05]  /*6ed0*/  VIADD R0, R25, 0x20 ;  /* 0x0000002019007836 */ /* 0x006fea0000000000 */
[----:B------:R-:W-:Y:S04]  /*6ee0*/  SHF.R.U32.HI R0, RZ, 0x15, R0 ;  /* 0x00000015ff007819 */ /* 0x000fe80000011600 */
[----:B------:R-:W-:Y:S11]  /*6ef0*/  LOP3.LUT P0, RZ, R0, 0x3, R53, 0x48, !PT ;  /* 0x0000000300ff7812 */ /* 0x000ff60007804835 */
[----:B------:R-:W-:Y:S02]  /*6f00*/  @!UPT UIADD3 URZ, UPT, UPT, URZ, URZ, URZ ;  /* 0x000000fffffff290 */ /* 0x000fe4000fffe0ff */
[----:B------:R-:W-:Y:S05]  /*6f10*/  @!P0 BRA `(.L_x_118) ;  /* 0x0000000000408947 */ /* 0x000fea0003800000 */
[----:B------:R-:W1:Y:S01]  /*6f20*/  LDCU.64 UR8, c[0x4][0x70] ;  /* 0x01000e00ff0877ac */ /* 0x000e620008000a00 */
[----:B------:R-:W-:Y:S01]  /*6f30*/  MOV R3, 0x0 ;  /* 0x0000000000037802 */ /* 0x000fe20000000f00 */
[----:B------:R-:W-:Y:S02]  /*6f40*/  HFMA2 R12, -RZ, RZ, 0, 5.9604644775390625e-08 ;  /* 0x00000001ff0c7431 */ /* 0x000fe400000001ff */
[----:B------:R-:W-:Y:S02]  /*6f50*/  IMAD.MOV.U32 R8, RZ, RZ, 0x192 ;  /* 0x00000192ff087424 */ /* 0x000fe400078e00ff */
[----:B------:R-:W-:Y:S01]  /*6f60*/  IMAD.MOV.U32 R13, RZ, RZ, RZ ;  /* 0x000000ffff0d7224 */ /* 0x000fe200078e00ff */
[----:B------:R-:W2:Y:S01]  /*6f70*/  LDCU.64 UR6, c[0x4][0x78] ;  /* 0x01000f00ff0677ac */ /* 0x000ea20008000a00 */
[----:B------:R-:W3:Y:S01]  /*6f80*/  LDC.64 R2, c[0x4][R3] ;  /* 0x0100000003027b82 */ /* 0x000ee20000000a00 */
[----:B------:R-:W5:Y:S01]  /*6f90*/  LDCU.64 UR4, c[0x4][0x10] ;  /* 0x01000200ff0477ac */ /* 0x000f620008000a00 */
[----:B-1----:R-:W-:Y:S01]  /*6fa0*/  MOV R5, UR9 ;  /* 0x0000000900057c02 */ /* 0x002fe20008000f00 */
[----:B------:R-:W-:Y:S01]  /*6fb0*/  IMAD.U32 R4, RZ, RZ, UR8 ;  /* 0x00000008ff047e24 */ /* 0x000fe2000f8e00ff */
[----:B--2---:R-:W-:Y:S01]  /*6fc0*/  MOV R7, UR7 ;  /* 0x0000000700077c02 */ /* 0x004fe20008000f00 */
[----:B------:R-:W-:Y:S01]  /*6fd0*/  IMAD.U32 R6, RZ, RZ, UR6 ;  /* 0x00000006ff067e24 */ /* 0x000fe2000f8e00ff */
[----:B-----5:R-:W-:Y:S01]  /*6fe0*/  MOV R11, UR5 ;  /* 0x00000005000b7c02 */ /* 0x020fe20008000f00 */
[----:B------:R-:W-:Y:S02]  /*6ff0*/  IMAD.U32 R10, RZ, RZ, UR4 ;  /* 0x00000004ff0a7e24 */ /* 0x000fe4000f8e00ff */
[----:B------:R-:W-:Y:S07]  /*7000*/  LEPC R20, `(.L_x_118) ;  /* 0x000000001014794e */ /* 0x000fee0000000000 */
[----:B---34-:R-:W-:Y:S05]  /*7010*/  CALL.ABS.NOINC R2 ;  /* 0x0000000002007343 */ /* 0x018fea0003c00000 */
.L_x_118:
[----:B------:R-:W1:Y:S01]  /*7020*/  S2R R72, SR_CgaCtaId ;  /* 0x0000000000487919 */ /* 0x000e620000008800 */
[----:B------:R-:W-:Y:S05]  /*7030*/  WARPSYNC.ALL ;  /* 0x0000000000007948 */ /* 0x000fea0003800000 */
[----:B------:R-:W-:Y:S01]  /*7040*/  R2UR UR4, R25 ;  /* 0x00000000190472ca */ /* 0x000fe200000e0000 */
[----:B------:R-:W-:Y:S01]  /*7050*/  BSSY.RECONVERGENT B0, `(.L_x_119) ;  /* 0x0000040000007945 */ /* 0x000fe20003800200 */
[----:B------:R-:W-:Y:S02]  /*7060*/  ISETP.NE.AND P6, PT, R66, RZ, PT ;  /* 0x000000ff4200720c */ /* 0x000fe40003fc5270 */
[----:B------:R-:W-:Y:S02]  /*7070*/  ISETP.NE.AND P0, PT, R65, RZ, PT ;  /* 0x000000ff4100720c */ /* 0x000fe40003f05270 */
[----:B------:R-:W-:Y:S07]  /*7080*/  MOV R20, UR46 ;  /* 0x0000002e00147c02 */ /* 0x000fee0008000f00 */
[----:B------:R-:W2:Y:S02]  /*7090*/  LDTM.16dp128bit.x8 R4, tmem[UR4+0x20] ;  /* 0x00002004000479ee */ /* 0x000ea40008180000 */
[----:B------:R-:W-:Y:S04]  /*70a0*/  @P6 LEA R20, R20, UR44, 0x3 ;  /* 0x0000002c14146c11 */ /* 0x000fe8000f8e18ff */
[----:B------:R-:W-:Y:S01]  /*70b0*/  @P6 IADD3 R20, PT, PT, R20, 0xa0, RZ ;  /* 0x000000a014146810 */ /* 0x000fe20007ffe0ff */
[C---:B--2---:R-:W-:Y:S01]  /*70c0*/  FMUL R0, R24.reuse, R4 ;  /* 0x0000000418007220 */ /* 0x044fe20000400000 */
[C---:B------:R-:W-:Y:S01]  /*70d0*/  FMUL R2, R24.reuse, R5 ;  /* 0x0000000518027220 */ /* 0x040fe20000400000 */
[C---:B------:R-:W-:Y:S01]  /*70e0*/  FMUL R3, R24.reuse, R6 ;  /* 0x0000000618037220 */ /* 0x040fe20000400000 */
[C---:B------:R-:W-:Y:S01]  /*70f0*/  FMUL R7, R24.reuse, R7 ;  /* 0x0000000718077220 */ /* 0x040fe20000400000 */
[C---:B---3--:R-:W-:Y:S01]  /*7100*/  FFMA R28, R27.reuse, R32, R0 ;  /* 0x000000201b1c7223 */ /* 0x048fe20000000000 */
[C---:B------:R-:W-:Y:S01]  /*7110*/  FMUL R4, R24.reuse, R8 ;  /* 0x0000000818047220 */ /* 0x040fe20000400000 */
[C---:B------:R-:W-:Y:S01]  /*7120*/  FFMA R29, R27.reuse, R33, R2 ;  /* 0x000000211b1d7223 */ /* 0x040fe20000000002 */
        /* <DEDUP_REMOVED lines=26> */
[----:B------:R2:W-:Y:S01]  /*72d0*/  STSM.16.M88.4 [R68+0x2000], R8 ;  /* 0x0020000844007844 */ /* 0x0005e20000000200 */
[----:B------:R-:W-:Y:S01]  /*72e0*/  FFMA R19, R27, R47, R12 ;  /* 0x0000002f1b137223 */ /* 0x000fe2000000000c */
[----:B------:R-:W-:Y:S02]  /*72f0*/  LEA R0, R74, UR44, 0x3 ;  /* 0x0000002c4a007c11 */ /* 0x000fe4000f8e18ff */
[----:B------:R-:W-:Y:S02]  /*7300*/  @P6 SHF.L.U32 R2, R62, 0x1f, RZ ;  /* 0x0000001f3e026819 */ /* 0x000fe400000006ff */
[----:B------:R2:W-:Y:S01]  /*7310*/  STSM.16.M88.4 [R70+0x2000], R16 ;  /* 0x0020001046007844 */ /* 0x0005e20000000200 */
[----:B-1----:R-:W-:Y:S01]  /*7320*/  @P6 PRMT R20, R72, 0x654, R20 ;  /* 0x0000065448146816 */ /* 0x002fe20000000014 */
[----:B------:R-:W-:Y:S01]  /*7330*/  @!PT LDS RZ, [RZ] ;  /* 0x00000000fffff984 */ /* 0x000fe20000000800 */
[----:B------:R-:W-:Y:S01]  /*7340*/  @!PT LDS RZ, [RZ] ;  /* 0x00000000fffff984 */ /* 0x000fe20000000800 */
[----:B------:R-:W-:Y:S01]  /*7350*/  @!PT LDS RZ, [RZ] ;  /* 0x00000000fffff984 */ /* 0x000fe20000000800 */
[----:B------:R-:W-:Y:S01]  /*7360*/  @!PT LDS RZ, [RZ] ;  /* 0x00000000fffff984 */ /* 0x000fe20000000800 */
[----:B------:R1:W-:Y:S06]  /*7370*/  MEMBAR.ALL.CTA ;  /* 0x0000000000007992 */ /* 0x0003ec0000008000 */
[----:B-1----:R-:W1:Y:S02]  /*7380*/  FENCE.VIEW.ASYNC.S ;  /* 0x00000000000073c6 */ /* 0x002e640000000000 */
[----:B-1----:R-:W-:Y:S06]  /*7390*/  BAR.SYNC.DEFER_BLOCKING 0x1, 0x80 ;  /* 0x0042000000007b1d */ /* 0x002fec0000010000 */
[----:B------:R-:W-:Y:S05]  /*73a0*/  @P0 BRA `(.L_x_120) ;  /* 0x0000000000280947 */ /* 0x000fea0003800000 */
[----:B------:R-:W1:Y:S01]  /*73b0*/  LDCU.64 UR6, c[0x0][0x348] ;  /* 0x00006900ff0677ac */ /* 0x000e620008000a00 */
[----:B------:R-:W-:Y:S02]  /*73c0*/  UIADD3 UR9, UPT, UPT, UR49, 0x20, URZ ;  /* 0x0000002031097890 */ /* 0x000fe4000fffe0ff */
[----:B------:R-:W-:Y:S01]  /*73d0*/  UIADD3 UR8, UPT, UPT, UR44, 0x2400, URZ ;  /* 0x000024002c087890 */ /* 0x000fe2000fffe0ff */
[----:B------:R-:W-:Y:S01]  /*73e0*/  UMOV UR10, UR50 ;  /* 0x00000032000a7c82 */ /* 0x000fe20008000000 */
[----:B------:R-:W-:Y:S01]  /*73f0*/  UMOV UR11, UR36 ;  /* 0x00000024000b7c82 */ /* 0x000fe20008000000 */
[----:B-1----:R-:W-:Y:S04]  /*7400*/  UIADD3 UR4, UP0, UPT, UR6, 0x680, URZ ;  /* 0x0000068006047890 */ /* 0x002fe8000ff1e0ff */
[----:B------:R-:W-:Y:S09]  /*7410*/  UIADD3.X UR5, UPT, UPT, URZ, UR7, URZ, UP0, !UPT ;  /* 0x00000007ff057290 */ /* 0x000ff200087fe4ff */
[----:B------:R1:W-:Y:S01]  /*7420*/  UTMASTG.3D [UR8], [UR4] ;  /* 0x00000008040073b5 */ /* 0x0003e20008010000 */
[----:B------:R0:W-:Y:S01]  /*7430*/  UTMACMDFLUSH ;  /* 0x00000000000079b7 */ /* 0x0001e20000000000 */
[----:B-1----:R-:W-:Y:S04]  /*7440*/  DEPBAR.LE SB0, 0x1 ;  /* 0x000080400000791a */ /* 0x002fe80000000000 */
.L_x_120:
[----:B------:R-:W-:Y:S05]  /*7450*/  BSYNC.RECONVERGENT B0 ;  /* 0x0000000000007941 */ /* 0x000fea0003800200 */
.L_x_119:
[----:B------:R-:W-:Y:S01]  /*7460*/  BAR.SYNC.DEFER_BLOCKING 0x1, 0x80 ;  /* 0x0042000000007b1d */ /* 0x000fe20000010000 */
[----:B------:R-:W-:Y:S04]  /*7470*/  UIADD3 UR4, UPT, UPT, UR46, 0x1, URZ ;  /* 0x000000012e047890 */ /* 0x000fe8000fffe0ff */
[----:B------:R-:W-:Y:S04]  /*7480*/  UISETP.NE.AND UP0, UPT, UR4, 0x4, UPT ;  /* 0x000000040400788c */ /* 0x000fe8000bf05270 */
[----:B------:R-:W-:Y:S01]  /*7490*/  USEL UR45, UR4, URZ, UP0 ;  /* 0x000000ff042d7287 */ /* 0x000fe20008000000 */
[----:B------:R1:W-:Y:S01]  /*74a0*/  @P6 SYNCS.ARRIVE.TRANS64.RED.A1T0 RZ, [R20+URZ], RZ ;  /* 0x000000ff14ff69a7 */ /* 0x0003e200081004ff */
[----:B------:R-:W-:Y:S01]  /*74b0*/  BSSY B1, `(.L_x_121) ;  /* 0x0000018000017945 */ /* 0x000fe20003800000 */
[----:B------:R-:W3:Y:S02]  /*74c0*/  @P6 SYNCS.PHASECHK.TRANS64.TRYWAIT P0, [R0+URZ+0x80], R2 ;  /* 0x00008002000065a7 */ /* 0x000ee400080011ff */
[----:B---3--:R-:W-:Y:S01]  /*74d0*/  @P6 SEL R76, RZ, 0x1, !P0 ;  /* 0x00000001ff4c6807 */ /* 0x008fe20004000000 */
[----:B-1----:R-:W-:Y:S06]  /*74e0*/  @!P6 BRA `(.L_x_122) ;  /* 0x000000000050e947 */ /* 0x002fec0003800000 */
[----:B------:R-:W-:Y:S01]  /*74f0*/  ISETP.NE.AND P1, PT, R77, RZ, PT ;  /* 0x000000ff4d00720c */ /* 0x000fe20003f25270 */
[----:B------:R-:W-:Y:S01]  /*7500*/  BSSY B0, `(.L_x_123) ;  /* 0x000000a000007945 */ /* 0x000fe20003800000 */
[----:B------:R-:W-:Y:S11]  /*7510*/  ISETP.NE.AND P0, PT, R76, RZ, PT ;  /* 0x000000ff4c00720c */ /* 0x000ff60003f05270 */
[----:B--2---:R-:W-:Y:S04]  /*7520*/  @P1 IMAD R4, R74, 0x2000, R75 ;  /* 0x000020004a041824 */ /* 0x004fe800078e024b */
[----:B------:R-:W-:Y:S05]  /*7530*/  @P1 VIADD R3, R4, UR44 ;  /* 0x0000002c04031c36 */ /* 0x000fea0008000000 */
[----:B------:R-:W-:Y:S01]  /*7540*/  @P1 IADD3 R2, PT, PT, R73, R3, RZ ;  /* 0x0000000349021210 */ /* 0x000fe20007ffe0ff */
[----:B------:R-:W-:Y:S01]  /*7550*/  @P1 IMAD.IADD R3, R63, 0x1, R3 ;  /* 0x000000013f031824 */ /* 0x000fe200078e0203 */
[----:B------:R-:W-:Y:S06]  /*7560*/  @P0 BRA `(.L_x_124) ;  /* 0x00000000000c0947 */ /* 0x000fec0003800000 */
[----:B------:R-:W-:Y:S04]  /*7570*/  SHF.L.U32 R5, R62, 0x1f, RZ ;  /* 0x0000001f3e057819 */ /* 0x000fe800000006ff */
[----:B------:R-:W1:Y:S02]  /*7580*/  SYNCS.PHASECHK.TRANS64.TRYWAIT P0, [R0+URZ+0x80], R5 ;  /* 0x00008005000075a7 */ /* 0x000e6400080011ff */
[----:B-1----:R-:W-:Y:S05]  /*7590*/  @!P0 BRA `(.L_x_125) ;  /* 0x0000001c00688947 */ /* 0x002fea0003800000 */
.L_x_124:
[----:B------:R-:W-:Y:S05]  /*75a0*/  BSYNC B0 ;  /* 0x0000000000007941 */ /* 0x000fea0003800000 */
.L_x_123:
[----:B------:R-:W-:Y:S02]  /*75b0*/  ISETP.NE.AND P0, PT, R77, RZ, PT ;  /* 0x000000ff4d00720c */ /* 0x000fe40003f05270 */
[----:B------:R-:W-:Y:S11]  /*75c0*/  IADD3 R74, PT, PT, R74, 0x1, RZ ;  /* 0x000000014a4a7810 */ /* 0x000ff60007ffe0ff */
[----:B-1----:R-:W-:Y:S01]  /*75d0*/  @P0 IMAD.IADD R0, R63, 0x1, R2 ;  /* 0x000000013f000824 */ /* 0x002fe200078e0202 */
[----:B------:R-:W-:Y:S05]  /*75e0*/  @P0 WARPSYNC.ALL ;  /* 0x0000000000000948 */ /* 0x000fea0003800000 */
[----:B------:R1:W3:Y:S04]  /*75f0*/  @P0 LDSM.16.M88.4 R32, [R4+UR44+0x400] ;  /* 0x0004002c0420083b */ /* 0x0002e80008000200 */
[----:B------:R1:W4:Y:S04]  /*7600*/  @P0 LDSM.16.M88.4 R36, [R3+0x400] ;  /* 0x000400000324083b */ /* 0x0003280000000200 */
[----:B------:R1:W2:Y:S04]  /*7610*/  @P0 LDSM.16.M88.4 R40, [R2+0x400] ;  /* 0x000400000228083b */ /* 0x0002a80000000200 */
[----:B------:R1:W1:Y:S02]  /*7620*/  @P0 LDSM.16.M88.4 R44, [R0+0x400] ;  /* 0x00040000002c083b */ /* 0x0002640000000200 */
.L_x_122:
[----:B------:R-:W-:Y:S05]  /*7630*/  BSYNC B1 ;  /* 0x0000000000017941 */ /* 0x000fea0003800000 */
.L_x_121:
[----:B-1----:R-:W-:Y:S05]  /*7640*/  VIADD R0, R25, 0x40 ;  /* 0x0000004019007836 */ /* 0x002fea0000000000 */
[----:B------:R-:W-:Y:S04]  /*7650*/  SHF.R.U32.HI R0, RZ, 0x15, R0 ;  /* 0x00000015ff007819 */ /* 0x000fe80000011600 */
[----:B------:R-:W-:Y:S11]  /*7660*/  LOP3.LUT P0, RZ, R0, 0x3, R53, 0x48, !PT ;  /* 0x0000000300ff7812 */ /* 0x000ff60007804835 */
[----:B------:R-:W-:Y:S02]  /*7670*/  @!UPT UIADD3 URZ, UPT, UPT, URZ, URZ, URZ ;  /* 0x000000fffffff290 */ /* 0x000fe4000fffe0ff */
[----:B------:R-:W-:Y:S05]  /*7680*/  @!P0 BRA `(.L_x_126) ;  /* 0x0000000000408947 */ /* 0x000fea0003800000 */
[----:B------:R-:W1:Y:S01]  /*7690*/  LDCU.64 UR8, c[0x4][0x70] ;  /* 0x01000e00ff0877ac */ /* 0x000e620008000a00 */
[----:B------:R-:W-:Y:S01]  /*76a0*/  MOV R3, 0x0 ;  /* 0x0000000000037802 */ /* 0x000fe20000000f00 */
[----:B------:R-:W-:Y:S02]  /*76b0*/  HFMA2 R12, -RZ, RZ, 0, 5.9604644775390625e-08 ;  /* 0x00000001ff0c7431 */ /* 0x000fe400000001ff */
[----:B--2---:R-:W-:Y:S02]  /*76c0*/  IMAD.MOV.U32 R8, RZ, RZ, 0x192 ;  /* 0x00000192ff087424 */ /* 0x004fe400078e00ff */
        /* <DEDUP_REMOVED lines=12> */
.L_x_126:
[----:B------:R-:W-:Y:S05]  /*7790*/  WARPSYNC.ALL ;  /* 0x0000000000007948 */ /* 0x000fea0003800000 */
[----:B------:R-:W-:Y:S01]  /*77a0*/  R2UR UR4, R25 ;  /* 0x00000000190472ca */ /* 0x000fe200000e0000 */
[----:B------:R-:W-:Y:S01]  /*77b0*/  BSSY.RECONVERGENT B0, `(.L_x_127) ;  /* 0x0000040000007945 */ /* 0x000fe20003800200 */
[----:B------:R-:W-:Y:S02]  /*77c0*/  ISETP.NE.AND P6, PT, R66, RZ, PT ;  /* 0x000000ff4200720c */ /* 0x000fe40003fc5270 */
[----:B------:R-:W-:Y:S02]  /*77d0*/  ISETP.NE.AND P0, PT, R65, RZ, PT ;  /* 0x000000ff4100720c */ /* 0x000fe40003f05270 */
[----:B------:R-:W-:Y:S07]  /*77e0*/  MOV R20, UR45 ;  /* 0x0000002d00147c02 */ /* 0x000fee0008000f00 */
[----:B--2---:R-:W1:Y:S02]  /*77f0*/  LDTM.16dp128bit.x8 R4, tmem[UR4+0x40] ;  /* 0x00004004000479ee */ /* 0x004e640008180000 */
[----:B------:R-:W-:Y:S04]  /*7800*/  @P6 LEA R20, R20, UR44, 0x3 ;  /* 0x0000002c14146c11 */ /* 0x000fe8000f8e18ff */
[----:B------:R-:W-:Y:S04]  /*7810*/  @P6 IADD3 R20, PT, PT, R20, 0xa0, RZ ;  /* 0x000000a014146810 */ /* 0x000fe80007ffe0ff */
[----:B------:R-:W-:Y:S01]  /*7820*/  @P6 PRMT R20, R72, 0x654, R20 ;  /* 0x0000065448146816 */ /* 0x000fe20000000014 */
[C---:B-1----:R-:W-:Y:S01]  /*7830*/  FMUL R0, R24.reuse, R4 ;  /* 0x0000000418007220 */ /* 0x042fe20000400000 */
        /* <DEDUP_REMOVED lines=46> */
[----:B------:R-:W-:Y:S02]  /*7b20*/  UIADD3 UR9, UPT, UPT, UR49, 0x40, URZ ;  /* 0x0000004031097890 */ /* 0x000fe4000fffe0ff */
[----:B------:R-:W-:Y:S01]  /*7b30*/  UIADD3 UR8, UPT, UPT, UR44, 0x4400, URZ ;  /* 0x000044002c087890 */ /* 0x000fe2000fffe0ff */
[----:B------:R-:W-:Y:S01]  /*7b40*/  UMOV UR10, UR50 ;  /* 0x00000032000a7c82 */ /* 0x000fe20008000000 */
[----:B------:R-:W-:Y:S01]  /*7b50*/  UMOV UR11, UR36 ;  /* 0x00000024000b7c82 */ /* 0x000fe20008000000 */
[----:B--2---:R-:W-:Y:S04]  /*7b60*/  UIADD3 UR4, UP0, UPT, UR6, 0x680, URZ ;  /* 0x0000068006047890 */ /* 0x004fe8000ff1e0ff */
[----:B------:R-:W-:Y:S09]  /*7b70*/  UIADD3.X UR5, UPT, UPT, URZ, UR7, URZ, UP0, !UPT ;  /* 0x00000007ff057290 */ /* 0x000ff200087fe4ff */
[----:B------:R2:W-:Y:S01]  /*7b80*/  UTMASTG.3D [UR8], [UR4] ;  /* 0x00000008040073b5 */ /* 0x0005e20008010000 */
[----:B------:R0:W-:Y:S01]  /*7b90*/  UTMACMDFLUSH ;  /* 0x00000000000079b7 */ /* 0x0001e20000000000 */
[----:B--2---:R-:W-:Y:S04]  /*7ba0*/  DEPBAR.LE SB0, 0x1 ;  /* 0x000080400000791a */ /* 0x004fe80000000000 */
.L_x_128:
[----:B------:R-:W-:Y:S05]  /*7bb0*/  BSYNC.RECONVERGENT B0 ;  /* 0x0000000000007941 */ /* 0x000fea0003800200 */
.L_x_127:
        /* <DEDUP_REMOVED lines=8> */
[----:B--2---:R-:W-:Y:S06]  /*7c40*/  @!P6 BRA `(.L_x_130) ;  /* 0x000000000050e947 */ /* 0x004fec0003800000 */
        /* <DEDUP_REMOVED lines=8> */
[----:B------:R-:W-:Y:S04]  /*7cd0*/  SHF.L.U32 R0, R62, 0x1f, RZ ;  /* 0x0000001f3e007819 */ /* 0x000fe800000006ff */
[----:B------:R-:W2:Y:S02]  /*7ce0*/  SYNCS.PHASECHK.TRANS64.TRYWAIT P0, [R2+URZ+0x80], R0 ;  /* 0x00008000020075a7 */ /* 0x000ea400080011ff */
[----:B--2---:R-:W-:Y:S05]  /*7cf0*/  @!P0 BRA `(.L_x_133) ;  /* 0x0000001400a48947 */ /* 0x004fea0003800000 */
.L_x_132:
[----:B------:R-:W-:Y:S05]  /*7d00*/  BSYNC B0 ;  /* 0x0000000000007941 */ /* 0x000fea0003800000 */
.L_x_131:
[----:B------:R-:W-:Y:S11]  /*7d10*/  ISETP.NE.AND P0, PT, R77, RZ, PT ;  /* 0x000000ff4d00720c */ /* 0x000ff60003f05270 */
[----:B------:R-:W-:Y:S02]  /*7d20*/  @!UPT UIADD3 URZ, UPT, UPT, URZ, URZ, URZ ;  /* 0x000000fffffff290 */ /* 0x000fe4000fffe0ff */
[----:B--2---:R-:W-:Y:S01]  /*7d30*/  @P0 IADD3 R0, PT, PT, R63, R73, RZ ;  /* 0x000000493f000210 */ /* 0x004fe20007ffe0ff */
[----:B------:R-:W-:Y:S05]  /*7d40*/  @P0 WARPSYNC.ALL ;  /* 0x0000000000000948 */ /* 0x000fea0003800000 */
[----:B------:R2:W3:Y:S04]  /*7d50*/  @P0 LDSM.16.M88.4 R32, [R74+UR44+0x400] ;  /* 0x0004002c4a20083b */ /* 0x0004e80008000200 */
[----:B------:R2:W4:Y:S04]  /*7d60*/  @P0 LDSM.16.M88.4 R36, [R3+0x400] ;  /* 0x000400000324083b */ /* 0x0005280000000200 */
[----:B------:R2:W1:Y:S04]  /*7d70*/  @P0 LDSM.16.M88.4 R40, [R73+0x400] ;  /* 0x000400004928083b */ /* 0x0004680000000200 */
[----:B------:R2:W1:Y:S02]  /*7d80*/  @P0 LDSM.16.M88.4 R44, [R0+0x400] ;  /* 0x00040000002c083b */ /* 0x0004640000000200 */
.L_x_130:
[----:B------:R-:W-:Y:S05]  /*7d90*/  BSYNC B1 ;  /* 0x0000000000017941 */ /* 0x000fea0003800000 */
.L_x_129:
[----:B--2---:R-:W-:Y:S05]  /*7da0*/  VIADD R0, R25, 0x60 ;  /* 0x0000006019007836 */ /* 0x004fea0000000000 */
[----:B------:R-:W-:Y:S04]  /*7db0*/  SHF.R.U32.HI R0, RZ, 0x15, R0 ;  /* 0x00000015ff007819 */ /* 0x000fe80000011600 */
[----:B------:R-:W-:Y:S11]  /*7dc0*/  LOP3.LUT P0, RZ, R0, 0x3, R53, 0x48, !PT ;  /* 0x0000000300ff7812 */ /* 0x000ff60007804835 */
[----:B------:R-:W-:Y:S02]  /*7dd0*/  @!UPT UIADD3 URZ, UPT, UPT, URZ, URZ, URZ ;  /* 0x000000fffffff290 */ /* 0x000fe4000fffe0ff */
[----:B------:R-:W-:Y:S05]  /*7de0*/  @!P0 BRA `(.L_x_134) ;  /* 0x0000000000408947 */ /* 0x000fea0003800000 */
[----:B------:R-:W2:Y:S01]  /*7df0*/  LDCU.64 UR8, c[0x4][0x70] ;  /* 0x01000e00ff0877ac */ /* 0x000ea20008000a00 */
[----:B------:R-:W-:Y:S01]  /*7e00*/  MOV R3, 0x0 ;  /* 0x0000000000037802 */ /* 0x000fe20000000f00 */
[----:B------:R-:W-:Y:S02]  /*7e10*/  HFMA2 R12, -RZ, RZ, 0, 5.9604644775390625e-08 ;  /* 0x00000001ff0c7431 */ /* 0x000fe400000001ff */
[----:B-1----:R-:W-:Y:S02]  /*7e20*/  IMAD.MOV.U32 R8, RZ, RZ, 0x192 ;  /* 0x00000192ff087424 */ /* 0x002fe400078e00ff */
[----:B------:R-:W-:Y:S01]  /*7e30*/  IMAD.MOV.U32 R13, RZ, RZ, RZ ;  /* 0x000000ffff0d7224 */ /* 0x000fe200078e00ff */
[----:B------:R-:W1:Y:S01]  /*7e40*/  LDCU.64 UR6, c[0x4][0x78] ;  /* 0x01000f00ff0677ac */ /* 0x000e620008000a00 */
[----:B------:R-:W3:Y:S01]  /*7e50*/  LDC.64 R2, c[0x4][R3] ;  /* 0x0100000003027b82 */ /* 0x000ee20000000a00 */
[----:B------:R-:W5:Y:S01]  /*7e60*/  LDCU.64 UR4, c[0x4][0x10] ;  /* 0x01000200ff0477ac */ /* 0x000f620008000a00 */
[----:B--2---:R-:W-:Y:S01]  /*7e70*/  MOV R5, UR9 ;  /* 0x0000000900057c02 */ /* 0x004fe20008000f00 */
[----:B------:R-:W-:Y:S01]  /*7e80*/  IMAD.U32 R4, RZ, RZ, UR8 ;  /* 0x00000008ff047e24 */ /* 0x000fe2000f8e00ff */
[----:B-1----:R-:W-:Y:S01]  /*7e90*/  MOV R7, UR7 ;  /* 0x0000000700077c02 */ /* 0x002fe20008000f00 */
[----:B------:R-:W-:Y:S01]  /*7ea0*/  IMAD.U32 R6, RZ, RZ, UR6 ;  /* 0x00000006ff067e24 */ /* 0x000fe2000f8e00ff */
[----:B-----5:R-:W-:Y:S01]  /*7eb0*/  MOV R11, UR5 ;  /* 0x00000005000b7c02 */ /* 0x020fe20008000f00 */
[----:B------:R-:W-:Y:S02]  /*7ec0*/  IMAD.U32 R10, RZ, RZ, UR4 ;  /* 0x00000004ff0a7e24 */ /* 0x000fe4000f8e00ff */
[----:B------:R-:W-:Y:S07]  /*7ed0*/  LEPC R20, `(.L_x_134) ;  /* 0x000000001014794e */ /* 0x000fee0000000000 */
[----:B---34-:R-:W-:Y:S05]  /*7ee0*/  CALL.ABS.NOINC R2 ;  /* 0x0000000002007343 */ /* 0x018fea0003c00000 */
.L_x_134:
[----:B------:R-:W-:Y:S01]  /*7ef0*/  ISETP.NE.AND P0, PT, R65, RZ, PT ;  /* 0x000000ff4100720c */ /* 0x000fe20003f05270 */
[----:B------:R-:W-:Y:S05]  /*7f00*/  WARPSYNC.ALL ;  /* 0x0000000000007948 */ /* 0x000fea0003800000 */
[----:B------:R-:W-:Y:S01]  /*7f10*/  R2UR UR4, R25 ;  /* 0x00000000190472ca */ /* 0x000fe200000e0000 */
[----:B------:R-:W2:Y:S01]  /*7f20*/  S2UR UR5, SR_CgaCtaId ;  /* 0x00000000000579c3 */ /* 0x000ea20000008800 */
[----:B------:R-:W-:Y:S11]  /*7f30*/  BSSY.RECONVERGENT B0, `(.L_x_135) ;  /* 0x000003e000007945 */ /* 0x000ff60003800200 */
[----:B-1----:R-:W1:Y:S01]  /*7f40*/  LDTM.16dp128bit.x8 R4, tmem[UR4+0x60] ;  /* 0x00006004000479ee */ /* 0x002e620008180000 */
[----:B------:R-:W-:Y:S01]  /*7f50*/  R2UR UR4, R71 ;  /* 0x00000000470472ca */ /* 0x000fe200000e0000 */
[----:B------:R-:W-:Y:S11]  /*7f60*/  NOP ;  /* 0x0000000000007918 */ /* 0x000ff60000000000 */
[----:B------:R-:W-:Y:S01]  /*7f70*/  @!UPT UIADD3 URZ, UPT, UPT, URZ, URZ, URZ ;  /* 0x000000fffffff290 */ /* 0x000fe2000fffe0ff */
[----:B------:R-:W-:Y:S01]  /*7f80*/  UIADD3 UR4, UPT, UPT, UR4, 0x110, URZ ;  /* 0x0000011004047890 */ /* 0x000fe2000fffe0ff */
[C---:B-1----:R-:W-:Y:S03]  /*7f90*/  FMUL R0, R24.reuse, R4 ;  /* 0x0000000418007220 */ /* 0x042fe60000400000 */
[----:B--2---:R-:W-:Y:S01]  /*7fa0*/  UPRMT UR4, UR5, 0x654, UR4 ;  /* 0x0000065405047896 */ /* 0x004fe20008000004 */
[C---:B------:R-:W-:Y:S01]  /*7fb0*/  FMUL R2, R24.reuse, R5 ;  /* 0x0000000518027220 */ /* 0x040fe20000400000 */
[C---:B------:R-:W-:Y:S01]  /*7fc0*/  FMUL R3, R24.reuse, R6 ;  /* 0x0000000618037220 */ /* 0x040fe20000400000 */
[C---:B---3--:R-:W-:Y:S01]  /*7fd0*/  FFMA R28, R27.reuse, R32, R0 ;  /* 0x000000201b1c7223 */ /* 0x048fe20000000000 */
        /* <DEDUP_REMOVED lines=11> */
[C---:B------:R-:W-:Y:S01]  /*8090*/  FMUL R9, R24.reuse, R13 ;  /* 0x0000000d18097220 */ /* 0x040fe20000400000 */
[C---:B------:R-:W-:Y:S01]  /*80a0*/  FFMA R6, R27.reuse, R38, R6 ;  /* 0x000000261b067223 */ /* 0x040fe20000000006 */
[C---:B------:R-:W-:Y:S01]  /*80b0*/  FMUL R10, R24.reuse, R14 ;  /* 0x0000000e180a7220 */ /* 0x040fe20000400000 */
[C---:B------:R-:W-:Y:S01]  /*80c0*/  FFMA R7, R27.reuse, R39, R11 ;  /* 0x000000271b077223 */ /* 0x040fe2000000000b */
[C---:B------:R-:W-:Y:S01]  /*80d0*/  FMUL R15, R24.reuse, R15 ;  /* 0x0000000f180f7220 */ /* 0x040fe20000400000 */
[----:B------:R-:W-:Y:S01]  /*80e0*/  SYNCS.ARRIVE.TRANS64.RED.A1T0 RZ, [UR4], RZ ;  /* 0x000000ffffff79a7 */ /* 0x000fe20008100404 */
[----:B------:R1:W-:Y:S01]  /*80f0*/  STSM.16.M88.4 [R69+0x6400], R28 ;  /* 0x0064001c45007844 */ /* 0x0003e20000000200 */
        /* <DEDUP_REMOVED lines=13> */
[----:B------:R-:W-:Y:S05]  /*81d0*/  FFMA R15, R27, R47, R19 ;  /* 0x0000002f1b0f7223 */ /* 0x000fea0000000013 */
        /* <DEDUP_REMOVED lines=19> */
.L_x_136:
[----:B------:R-:W-:Y:S05]  /*8310*/  BSYNC.RECONVERGENT B0 ;  /* 0x0000000000007941 */ /* 0x000fea0003800200 */
.L_x_135:
[----:B------:R-:W-:Y:S01]  /*8320*/  BAR.SYNC.DEFER_BLOCKING 0x1, 0x80 ;  /* 0x0042000000007b1d */ /* 0x000fe20000010000 */
[----:B------:R-:W-:Y:S01]  /*8330*/  UISETP.NE.AND UP0, UPT, UR47, -0x4, UPT ;  /* 0xfffffffc2f00788c */ /* 0x000fe2000bf05270 */
[----:B------:R-:W-:Y:S08]  /*8340*/  IADD3 R22, PT, PT, R22, 0x1, RZ ;  /* 0x0000000116167810 */ /* 0x000ff00007ffe0ff */
[----:B------:R-:W-:Y:S05]  /*8350*/  BRA.U !UP0, `(.L_x_137) ;  /* 0x0000000108247547 */ /* 0x000fea000b800000 */
[----:B------:R-:W-:Y:S01]  /*8360*/  ISETP.NE.AND P0, PT, R66, RZ, PT ;  /* 0x000000ff4200720c */ /* 0x000fe20003f05270 */
[----:B------:R-:W-:Y:S01]  /*8370*/  IMAD.U32 R0, RZ, RZ, UR46 ;  /* 0x0000002eff007e24 */ /* 0x000fe2000f8e00ff */
[----:B------:R-:W-:Y:S04]  /*8380*/  UIADD3 UR4, UPT, UPT, UR46, 0x1, URZ ;  /* 0x000000012e047890 */ /* 0x000fe8000fffe0ff */
[----:B------:R-:W-:Y:S04]  /*8390*/  UISETP.NE.AND UP0, UPT, UR4, 0x4, UPT ;  /* 0x000000040400788c */ /* 0x000fe8000bf05270 */
[----:B------:R-:W-:Y:S03]  /*83a0*/  USEL UR46, UR4, URZ, UP0 ;  /* 0x000000ff042e7287 */ /* 0x000fe60008000000 */
[----:B------:R-:W-:Y:S05]  /*83b0*/  @P0 LEA R0, R0, UR44, 0x3 ;  /* 0x0000002c00000c11 */ /* 0x000fea000f8e18ff */
[----:B------:R-:W-:Y:S05]  /*83c0*/  @P0 VIADD R0, R0, 0xa0 ;  /* 0x000000a000000836 */ /* 0x000fea0000000000 */
[----:B------:R-:W-:Y:S04]  /*83d0*/  @P0 PRMT R0, R72, 0x654, R0 ;  /* 0x0000065448000816 */ /* 0x000fe80000000000 */
[----:B------:R2:W-:Y:S03]  /*83e0*/  @P0 SYNCS.ARRIVE.TRANS64.RED.A1T0 RZ, [R0+URZ], RZ ;  /* 0x000000ff00ff09a7 */ /* 0x0005e600081004ff */
.L_x_137:
[----:B------:R-:W-:Y:S01]  /*83f0*/  R2UR UR5, R54 ;  /* 0x00000000360572ca */ /* 0x000fe200000e0000 */
[----:B------:R-:W-:Y:S01]  /*8400*/  UISETP.NE.AND UP0, UPT, UR61, URZ, UPT ;  /* 0x000000ff3d00728c */ /* 0x000fe2000bf05270 */
[----:B------:R-:W-:Y:S01]  /*8410*/  R2UR UR4, R55 ;  /* 0x00000000370472ca */ /* 0x000fe200000e0000 */
[----:B------:R-:W-:Y:S01]  /*8420*/  UIADD3 UR47, UPT, UPT, UR47, 0x4, URZ ;  /* 0x000000042f2f7890 */ /* 0x000fe2000fffe0ff */
[----:B------:R-:W-:Y:S01]  /*8430*/  ISETP.NE.AND P0, PT, R59, 0x2, PT ;  /* 0x000000023b00780c */ /* 0x000fe20003f05270 */
[----:B------:R-:W-:Y:S01]  /*8440*/  UMOV UR36, UR60 ;  /* 0x0000003c00247c82 */ /* 0x000fe20008000000 */
[----:B------:R-:W-:Y:S02]  /*8450*/  ISETP.NE.AND P1, PT, R22, 0x4, PT ;  /* 0x000000041600780c */ /* 0x000fe40003f25270 */
[----:B------:R-:W-:Y:S02]  /*8460*/  SEL R2, RZ, 0x1, P0 ;  /* 0x00000001ff027807 */ /* 0x000fe40000000000 */
[----:B--2---:R-:W-:Y:S02]  /*8470*/  SEL R0, RZ, 0x1, P1 ;  /* 0x00000001ff007807 */ /* 0x004fe40000800000 */
[----:B------:R-:W-:Y:S01]  /*8480*/  LOP3.LUT R60, R60, R2, RZ, 0x3c, !PT ;  /* 0x000000023c3c7212 */ /* 0x000fe200078e3cff */
[----:B------:R-:W-:Y:S01]  /*8490*/  UIADD3 UR20, UPT, UPT, UR37, UR5, URZ ;  /* 0x0000000525147290 */ /* 0x000fe2000fffe0ff */
[----:B------:R-:W-:Y:S01]  /*84a0*/  LOP3.LUT R61, R61, R0, RZ, 0x3c, !PT ;  /* 0x000000003d3d7212 */ /* 0x000fe200078e3cff */
[----:B------:R-:W-:Y:S01]  /*84b0*/  UIADD3 UR16, UPT, UPT, UR38, UR4, URZ ;  /* 0x0000000426107290 */ /* 0x000fe2000fffe0ff */
[----:B------:R-:W-:Y:S02]  /*84c0*/  SEL R59, R59, RZ, P0 ;  /* 0x000000ff3b3b7207 */ /* 0x000fe40000000000 */
[----:B------:R-:W-:Y:S01]  /*84d0*/  SEL R22, R22, RZ, P1 ;  /* 0x000000ff16167207 */ /* 0x000fe20000800000 */
[----:B------:R-:W-:Y:S08]  /*84e0*/  BRA.U UP0, `(.L_x_138) ;  /* 0xffffffd100987547 */ /* 0x000ff0000b83ffff */
[----:B------:R-:W-:-:S13]  /*84f0*/  R2UR UR4, R56 ;  /* 0x00000000380472ca */ /* 0x000fda00000e0000 */
[----:B------:R-:W-:-:S09]  /*8500*/  UISETP.NE.AND UP0, UPT, UR4, URZ, UPT ;  /* 0x000000ff0400728c */ /* 0x000fd2000bf05270 */
[----:B------:R-:W-:Y:S05]  /*8510*/  BRA.U !UP0, `(.L_x_139) ;  /* 0x0000000108487547 */ /* 0x000fea000b800000 */
[----:B------:R-:W2:Y:S02]  /*8520*/  LDCU.64 UR4, c[0x0][0x890] ;  /* 0x00011200ff0477ac */ /* 0x000ea40008000a00 */
[----:B--2---:R-:W-:-:S04]  /*8530*/  UISETP.NE.U32.AND UP0, UPT, UR4, URZ, UPT ;  /* 0x000000ff0400728c */ /* 0x004fc8000bf05070 */
[----:B------:R-:W-:-:S09]  /*8540*/  UISETP.NE.AND.EX UP0, UPT, UR5, URZ, UPT, UP0 ;  /* 0x000000ff0500728c */ /* 0x000fd2000bf05300 */
[----:B------:R-:W-:Y:S05]  /*8550*/  BRA.U UP0, `(.L_x_140) ;  /* 0x00000001000c7547 */ /* 0x000fea000b800000 */
[----:B------:R-:W-:-:S13]  /*8560*/  FSETP.NEU.AND P0, PT, R27, RZ, PT ;  /* 0x000000ff1b00720b */ /* 0x000fda0003f0d000 */
[----:B------:R-:W-:Y:S05]  /*8570*/  @!P0 EXIT ;  /* 0x000000000000894d */ /* 0x000fea0003800000 */
[----:B------:R-:W-:Y:S05]  /*8580*/  BRA `(.L_x_139) ;  /* 0x00000000002c7947 */ /* 0x000fea0003800000 */
.L_x_140:
[----:B------:R-:W-:Y:S01]  /*8590*/  ISETP.NE.AND P0, PT, R58, RZ, PT ;  /* 0x000000ff3a00720c */ /* 0x000fe20003f05270 */
[----:B------:R-:W-:-:S12]  /*85a0*/  BSSY.RECONVERGENT B0, `(.L_x_139) ;  /* 0x0000009000007945 */ /* 0x000fd80003800200 */
[----:B------:R-:W-:Y:S05]  /*85b0*/  @P0 BRA `(.L_x_141) ;  /* 0x0000000000140947 */ /* 0x000fea0003800000 */
[----:B------:R-:W2:Y:S02]  /*85c0*/  LDCU.64 UR4, c[0x0][0x888] ;  /* 0x00011100ff0477ac */ /* 0x000ea40008000a00 */
[----:B--2---:R-:W-:-:S04]  /*85d0*/  ISETP.NE.U32.AND P0, PT, RZ, UR4, PT ;  /* 0x00000004ff007c0c */ /* 0x004fc8000bf05070 */
[----:B------:R-:W-:-:S13]  /*85e0*/  ISETP.NE.AND.EX P0, PT, RZ, UR5, PT, P0 ;  /* 0x00000005ff007c0c */ /* 0x000fda000bf05300 */
[----:B------:R-:W-:Y:S05]  /*85f0*/  @!P0 EXIT ;  /* 0x000000000000894d */ /* 0x000fea0003800000 */
[----:B------:R-:W-:Y:S05]  /*8600*/  BRA `(.L_x_142) ;  /* 0x0000000000087947 */ /* 0x000fea0003800000 */
.L_x_141:
[----:B------:R-:W-:-:S13]  /*8610*/  FSETP.NEU.AND P0, PT, R27, RZ, PT ;  /* 0x000000ff1b00720b */ /* 0x000fda0003f0d000 */
[----:B------:R-:W-:Y:S05]  /*8620*/  @!P0 EXIT ;  /* 0x000000000000894d */ /* 0x000fea0003800000 */
.L_x_142:
[----:B------:R-:W-:Y:S05]  /*8630*/  BSYNC.RECONVERGENT B0 ;  /* 0x0000000000007941 */ /* 0x000fea0003800200 */
.L_x_139:
[----:B------:R-:W2:Y:S01]  /*8640*/  S2UR UR5, SR_CgaCtaId ;  /* 0x00000000000579c3 */ /* 0x000ea20000008800 */
[----:B------:R-:W-:Y:S01]  /*8650*/  ULEA UR4, UR46, UR44, 0x3 ;  /* 0x0000002c2e047291 */ /* 0x000fe2000f8e18ff */
[----:B------:R-:W-:-:S04]  /*8660*/  DEPBAR.LE SB0, 0x0 ;  /* 0x000080000000791a */ /* 0x000fc80000000000 */
[----:B------:R-:W-:-:S04]  /*8670*/  UIADD3 UR4, UPT, UPT, UR4, 0xa0, URZ ;  /* 0x000000a004047890 */ /* 0x000fc8000fffe0ff */
[----:B--2---:R-:W-:-:S09]  /*8680*/  UPRMT UR4, UR5, 0x654, UR4 ;  /* 0x0000065405047896 */ /* 0x004fd20008000004 */
[----:B------:R-:W-:Y:S01]  /*8690*/  SYNCS.ARRIVE.TRANS64.RED.A1T0 RZ, [UR4], RZ ;  /* 0x000000ffffff79a7 */ /* 0x000fe20008100404 */
[----:B------:R-:W-:Y:S05]  /*86a0*/  EXIT ;  /* 0x000000000000794d */ /* 0x000fea0003800000 */
.L_x_25:
[----:B-1----:R1:W3:Y:S02]  /*86b0*/  SYNCS.PHASECHK.TRANS64.TRYWAIT P0, [R0+URZ+0x140], R2 ;  /* 0x00014002000075a7 */ /* 0x0022e400080011ff */
[----:B---3--:R-:W-:Y:S05]  /*86c0*/  @!P0 NANOSLEEP.SYNCS 0x989680 ;  /* 0x009896800000895d */ /* 0x008fea0003900000 */
[----:B------:R-:W3:Y:S02]  /*86d0*/  @!P0 SYNCS.PHASECHK.TRANS64 P0, [R0+URZ+0x140], R2 ;  /* 0x00014002000085a7 */ /* 0x000ee400080010ff */
[----:B---3--:R-:W-:Y:S05]  /*86e0*/  @!P0 BRA `(.L_x_25) ;  /* 0xfffffffc00f08947 */ /* 0x008fea000383ffff */
[----:B------:R-:W-:Y:S05]  /*86f0*/  BRA `(.L_x_143) ;  /* 0xffffff9400047947 */ /* 0x000fea000383ffff */
.L_x_28:
[----:B-1----:R-:W-:-:S07]  /*8700*/  MOV R0, UR33 ;  /* 0x0000002100007c02 */ /* 0x002fce0008000f00 */
.L_x_144:
[----:B-1----:R1:W3:Y:S02]  /*8710*/  SYNCS.PHASECHK.TRANS64.TRYWAIT P0, [R0+URZ+0x40], R3 ;  /* 0x00004003000075a7 */ /* 0x0022e400080011ff */
[----:B---3--:R-:W-:Y:S05]  /*8720*/  @!P0 NANOSLEEP.SYNCS 0x989680 ;  /* 0x009896800000895d */ /* 0x008fea0003900000 */
[----:B------:R-:W3:Y:S02]  /*8730*/  @!P0 SYNCS.PHASECHK.TRANS64 P0, [R0+URZ+0x40], R3 ;  /* 0x00004003000085a7 */ /* 0x000ee400080010ff */
[----:B---3--:R-:W-:Y:S05]  /*8740*/  @!P0 BRA `(.L_x_144) ;  /* 0xfffffffc00f08947 */ /* 0x008fea000383ffff */
[----:B------:R-:W-:Y:S05]  /*8750*/  BRA `(.L_x_27) ;  /* 0xffffff9400487947 */ /* 0x000fea000383ffff */
.L_x_35:
[----:B-1----:R-:W-:-:S07]  /*8760*/  MOV R0, UR17 ;  /* 0x0000001100007c02 */ /* 0x002fce0008000f00 */
.L_x_145:
[----:B-1----:R1:W3:Y:S02]  /*8770*/  SYNCS.PHASECHK.TRANS64.TRYWAIT P0, [R0+URZ+0x40], R3 ;  /* 0x00004003000075a7 */ /* 0x0022e400080011ff */
[----:B---3--:R-:W-:Y:S05]  /*8780*/  @!P0 NANOSLEEP.SYNCS 0x989680 ;  /* 0x009896800000895d */ /* 0x008fea0003900000 */
[----:B------:R-:W3:Y:S02]  /*8790*/  @!P0 SYNCS.PHASECHK.TRANS64 P0, [R0+URZ+0x40], R3 ;  /* 0x00004003000085a7 */ /* 0x000ee400080010ff */
[----:B---3--:R-:W-:Y:S05]  /*87a0*/  @!P0 BRA `(.L_x_145) ;  /* 0xfffffffc00f08947 */ /* 0x008fea000383ffff */
[----:B------:R-:W-:Y:S05]  /*87b0*/  BRA `(.L_x_34) ;  /* 0xffffff9800107947 */ /* 0x000fea000383ffff */
.L_x_40:
[----:B-1----:R1:W3:Y:S02]  /*87c0*/  SYNCS.PHASECHK.TRANS64.TRYWAIT P0, [R3+URZ+0xd0], R0 ;  /* 0x0000d000030075a7 */ /* 0x0022e400080011ff */
[----:B---3--:R-:W-:Y:S05]  /*87d0*/  @!P0 NANOSLEEP.SYNCS 0x989680 ;  /* 0x009896800000895d */ /* 0x008fea0003900000 */
[----:B------:R-:W3:Y:S02]  /*87e0*/  @!P0 SYNCS.PHASECHK.TRANS64 P0, [R3+URZ+0xd0], R0 ;  /* 0x0000d000030085a7 */ /* 0x000ee400080010ff */
[----:B---3--:R-:W-:Y:S05]  /*87f0*/  @!P0 BRA `(.L_x_40) ;  /* 0xfffffffc00f08947 */ /* 0x008fea000383ffff */
[----:B------:R-:W-:Y:S05]  /*8800*/  BRA `(.L_x_146) ;  /* 0xffffff9800b07947 */ /* 0x000fea000383ffff */
.L_x_44:
[----:B------:R-:W-:-:S07]  /*8810*/  MOV R0, UR4 ;  /* 0x0000000400007c02 */ /* 0x000fce0008000f00 */
.L_x_147:
[----:B-1----:R1:W3:Y:S02]  /*8820*/  SYNCS.PHASECHK.TRANS64.TRYWAIT P0, [R0+URZ], R2 ;  /* 0x00000002000075a7 */ /* 0x0022e400080011ff */
[----:B---3--:R-:W-:Y:S05]  /*8830*/  @!P0 NANOSLEEP.SYNCS 0x989680 ;  /* 0x009896800000895d */ /* 0x008fea0003900000 */
[----:B------:R-:W3:Y:S02]  /*8840*/  @!P0 SYNCS.PHASECHK.TRANS64 P0, [R0+URZ], R2 ;  /* 0x00000002000085a7 */ /* 0x000ee400080010ff */
[----:B---3--:R-:W-:Y:S05]  /*8850*/  @!P0 BRA `(.L_x_147) ;  /* 0xfffffffc00f08947 */ /* 0x008fea000383ffff */
[----:B------:R-:W-:Y:S05]  /*8860*/  BRA `(.L_x_148) ;  /* 0xffffffa0005c7947 */ /* 0x000fea000383ffff */
.L_x_45:
[----:B------:R-:W-:-:S07]  /*8870*/  MOV R0, UR5 ;  /* 0x0000000500007c02 */ /* 0x000fce0008000f00 */
.L_x_149:
[----:B-1----:R1:W3:Y:S02]  /*8880*/  SYNCS.PHASECHK.TRANS64.TRYWAIT P0, [R0+URZ], R3 ;  /* 0x00000003000075a7 */ /* 0x0022e400080011ff */
[----:B---3--:R-:W-:Y:S05]  /*8890*/  @!P0 NANOSLEEP.SYNCS 0x989680 ;  /* 0x009896800000895d */ /* 0x008fea0003900000 */
[----:B------:R-:W3:Y:S02]  /*88a0*/  @!P0 SYNCS.PHASECHK.TRANS64 P0, [R0+URZ], R3 ;  /* 0x00000003000085a7 */ /* 0x000ee400080010ff */
[----:B---3--:R-:W-:Y:S05]  /*88b0*/  @!P0 BRA `(.L_x_149) ;  /* 0xfffffffc00f08947 */ /* 0x008fea000383ffff */
[----:B------:R-:W-:Y:S05]  /*88c0*/  BRA `(.L_x_150) ;  /* 0xffffffa000687947 */ /* 0x000fea000383ffff */
.L_x_46:
[----:B------:R-:W-:-:S07]  /*88d0*/  MOV R0, UR5 ;  /* 0x0000000500007c02 */ /* 0x000fce0008000f00 */
.L_x_151:
[----:B-1----:R1:W3:Y:S02]  /*88e0*/  SYNCS.PHASECHK.TRANS64.TRYWAIT P0, [R0+URZ], R3 ;  /* 0x00000003000075a7 */ /* 0x0022e400080011ff */
[----:B---3--:R-:W-:Y:S05]  /*88f0*/  @!P0 NANOSLEEP.SYNCS 0x989680 ;  /* 0x009896800000895d */ /* 0x008fea0003900000 */
[----:B------:R-:W3:Y:S02]  /*8900*/  @!P0 SYNCS.PHASECHK.TRANS64 P0, [R0+URZ], R3 ;  /* 0x00000003000085a7 */ /* 0x000ee400080010ff */
[----:B---3--:R-:W-:Y:S05]  /*8910*/  @!P0 BRA `(.L_x_151) ;  /* 0xfffffffc00f08947 */ /* 0x008fea000383ffff */
[----:B------:R-:W-:Y:S05]  /*8920*/  BRA `(.L_x_152) ;  /* 0xffffffa000747947 */ /* 0x000fea000383ffff */
.L_x_47:
[----:B------:R-:W-:-:S07]  /*8930*/  MOV R0, UR5 ;  /* 0x0000000500007c02 */ /* 0x000fce0008000f00 */
.L_x_153:
[----:B-1----:R1:W3:Y:S02]  /*8940*/  SYNCS.PHASECHK.TRANS64.TRYWAIT P0, [R0+URZ], R3 ;  /* 0x00000003000075a7 */ /* 0x0022e400080011ff */
[----:B---3--:R-:W-:Y:S05]  /*8950*/  @!P0 NANOSLEEP.SYNCS 0x989680 ;  /* 0x009896800000895d */ /* 0x008fea0003900000 */
[----:B------:R-:W3:Y:S02]  /*8960*/  @!P0 SYNCS.PHASECHK.TRANS64 P0, [R0+URZ], R3 ;  /* 0x00000003000085a7 */ /* 0x000ee400080010ff */
[----:B---3--:R-:W-:Y:S05]  /*8970*/  @!P0 BRA `(.L_x_153) ;  /* 0xfffffffc00f08947 */ /* 0x008fea000383ffff */
[----:B------:R-:W-:Y:S05]  /*8980*/  BRA `(.L_x_154) ;  /* 0xffffffa000807947 */ /* 0x000fea000383ffff */
.L_x_48:
[----:B------:R-:W-:-:S07]  /*8990*/  MOV R0, UR5 ;  /* 0x0000000500007c02 */ /* 0x000fce0008000f00 */
.L_x_155:
[----:B-1----:R1:W3:Y:S02]  /*89a0*/  SYNCS.PHASECHK.TRANS64.TRYWAIT P0, [R0+URZ], R3 ;  /* 0x00000003000075a7 */ /* 0x0022e400080011ff */
[----:B---3--:R-:W-:Y:S05]  /*89b0*/  @!P0 NANOSLEEP.SYNCS 0x989680 ;  /* 0x009896800000895d */ /* 0x008fea0003900000 */
[----:B------:R-:W3:Y:S02]  /*89c0*/  @!P0 SYNCS.PHASECHK.TRANS64 P0, [R0+URZ], R3 ;  /* 0x00000003000085a7 */ /* 0x000ee400080010ff */
[----:B---3--:R-:W-:Y:S05]  /*89d0*/  @!P0 BRA `(.L_x_155) ;  /* 0xfffffffc00f08947 */ /* 0x008fea000383ffff */
[----:B------:R-:W-:Y:S05]  /*89e0*/  BRA `(.L_x_156) ;  /* 0xffffffa0008c7947 */ /* 0x000fea000383ffff */
.L_x_49:
[----:B------:R-:W-:-:S07]  /*89f0*/  MOV R0, UR5 ;  /* 0x0000000500007c02 */ /* 0x000fce0008000f00 */
.L_x_157:
[----:B-1----:R1:W3:Y:S02]  /*8a00*/  SYNCS.PHASECHK.TRANS64.TRYWAIT P0, [R0+URZ], R3 ;  /* 0x00000003000075a7 */ /* 0x0022e400080011ff */
[----:B---3--:R-:W-:Y:S05]  /*8a10*/  @!P0 NANOSLEEP.SYNCS 0x989680 ;  /* 0x009896800000895d */ /* 0x008fea0003900000 */
[----:B------:R-:W3:Y:S02]  /*8a20*/  @!P0 SYNCS.PHASECHK.TRANS64 P0, [R0+URZ], R3 ;  /* 0x00000003000085a7 */ /* 0x000ee400080010ff */
[----:B---3--:R-:W-:Y:S05]  /*8a30*/  @!P0 BRA `(.L_x_157) ;  /* 0xfffffffc00f08947 */ /* 0x008fea000383ffff */
[----:B------:R-:W-:Y:S05]  /*8a40*/  BRA `(.L_x_158) ;  /* 0xffffffa000987947 */ /* 0x000fea000383ffff */
.L_x_50:
[----:B------:R-:W-:-:S07]  /*8a50*/  MOV R0, UR5 ;  /* 0x0000000500007c02 */ /* 0x000fce0008000f00 */
.L_x_159:
[----:B-1----:R1:W3:Y:S02]  /*8a60*/  SYNCS.PHASECHK.TRANS64.TRYWAIT P0, [R0+URZ], R3 ;  /* 0x00000003000075a7 */ /* 0x0022e400080011ff */
[----:B---3--:R-:W-:Y:S05]  /*8a70*/  @!P0 NANOSLEEP.SYNCS 0x989680 ;  /* 0x009896800000895d */ /* 0x008fea0003900000 */
[----:B------:R-:W3:Y:S02]  /*8a80*/  @!P0 SYNCS.PHASECHK.TRANS64 P0, [R0+URZ], R3 ;  /* 0x00000003000085a7 */ /* 0x000ee400080010ff */
[----:B---3--:R-:W-:Y:S05]  /*8a90*/  @!P0 BRA `(.L_x_159) ;  /* 0xfffffffc00f08947 */ /* 0x008fea000383ffff */
[----:B------:R-:W-:Y:S05]  /*8aa0*/  BRA `(.L_x_160) ;  /* 0xffffffa000a47947 */ /* 0x000fea000383ffff */
.L_x_53:
[----:B--2---:R2:W3:Y:S02]  /*8ab0*/  SYNCS.PHASECHK.TRANS64.TRYWAIT P0, [R2+URZ+0x130], R4 ;  /* 0x00013004020075a7 */ /* 0x0044e400080011ff */
[----:B---3--:R-:W-:Y:S05]  /*8ac0*/  @!P0 NANOSLEEP.SYNCS 0x989680 ;  /* 0x009896800000895d */ /* 0x008fea0003900000 */
[----:B------:R-:W3:Y:S02]  /*8ad0*/  @!P0 SYNCS.PHASECHK.TRANS64 P0, [R2+URZ+0x130], R4 ;  /* 0x00013004020085a7 */ /* 0x000ee400080010ff */
[----:B---3--:R-:W-:Y:S05]  /*8ae0*/  @!P0 BRA `(.L_x_53) ;  /* 0xfffffffc00f08947 */ /* 0x008fea000383ffff */
[----:B------:R-:W-:Y:S05]  /*8af0*/  BRA `(.L_x_161) ;  /* 0xffffffa400087947 */ /* 0x000fea000383ffff */
.L_x_54:
[----:B------:R-:W-:-:S07]  /*8b00*/  MOV R2, UR4 ;  /* 0x0000000400027c02 */ /* 0x000fce0008000f00 */
.L_x_162:
[----:B--2---:R2:W3:Y:S02]  /*8b10*/  SYNCS.PHASECHK.TRANS64.TRYWAIT P0, [R2+URZ+0xe0], R5 ;  /* 0x0000e005020075a7 */ /* 0x0044e400080011ff */
[----:B---3--:R-:W-:Y:S05]  /*8b20*/  @!P0 NANOSLEEP.SYNCS 0x989680 ;  /* 0x009896800000895d */ /* 0x008fea0003900000 */
[----:B------:R-:W3:Y:S02]  /*8b30*/  @!P0 SYNCS.PHASECHK.TRANS64 P0, [R2+URZ+0xe0], R5 ;  /* 0x0000e005020085a7 */ /* 0x000ee400080010ff */
[----:B---3--:R-:W-:Y:S05]  /*8b40*/  @!P0 BRA `(.L_x_162) ;  /* 0xfffffffc00f08947 */ /* 0x008fea000383ffff */
[----:B------:R-:W-:Y:S05]  /*8b50*/  BRA `(.L_x_163) ;  /* 0xffffffa400187947 */ /* 0x000fea000383ffff */
.L_x_55:
[----:B--2---:R2:W3:Y:S02]  /*8b60*/  SYNCS.PHASECHK.TRANS64.TRYWAIT P1, [R2+URZ+0xd0], R4 ;  /* 0x0000d004020075a7 */ /* 0x0044e400080211ff */
[----:B---3--:R-:W-:Y:S05]  /*8b70*/  @!P1 NANOSLEEP.SYNCS 0x989680 ;  /* 0x009896800000995d */ /* 0x008fea0003900000 */
[----:B------:R-:W3:Y:S02]  /*8b80*/  @!P1 SYNCS.PHASECHK.TRANS64 P1, [R2+URZ+0xd0], R4 ;  /* 0x0000d004020095a7 */ /* 0x000ee400080210ff */
[----:B---3--:R-:W-:Y:S05]  /*8b90*/  @!P1 BRA `(.L_x_55) ;  /* 0xfffffffc00f09947 */ /* 0x008fea000383ffff */
[----:B------:R-:W-:Y:S05]  /*8ba0*/  BRA `(.L_x_164) ;  /* 0xffffffa400487947 */ /* 0x000fea000383ffff */
.L_x_58:
[----:B------:R-:W-:-:S07]  /*8bb0*/  MOV R0, UR4 ;  /* 0x0000000400007c02 */ /* 0x000fce0008000f00 */
.L_x_165:
[----:B--2---:R2:W3:Y:S02]  /*8bc0*/  SYNCS.PHASECHK.TRANS64.TRYWAIT P0, [R0+URZ+0xe0], R2 ;  /* 0x0000e002000075a7 */ /* 0x0044e400080011ff */
[----:B---3--:R-:W-:Y:S05]  /*8bd0*/  @!P0 NANOSLEEP.SYNCS 0x989680 ;  /* 0x009896800000895d */ /* 0x008fea0003900000 */
[----:B------:R-:W3:Y:S02]  /*8be0*/  @!P0 SYNCS.PHASECHK.TRANS64 P0, [R0+URZ+0xe0], R2 ;  /* 0x0000e002000085a7 */ /* 0x000ee400080010ff */
[----:B---3--:R-:W-:Y:S05]  /*8bf0*/  @!P0 BRA `(.L_x_165) ;  /* 0xfffffffc00f08947 */ /* 0x008fea000383ffff */
[----:B------:R-:W-:Y:S05]  /*8c00*/  BRA `(.L_x_57) ;  /* 0xffffffa4009c7947 */ /* 0x000fea000383ffff */
.L_x_65:
[----:B-1----:R1:W2:Y:S02]  /*8c10*/  SYNCS.PHASECHK.TRANS64.TRYWAIT P1, [R0+URZ+0xd0], R2 ;  /* 0x0000d002000075a7 */ /* 0x0022a400080211ff */
[----:B--2---:R-:W-:Y:S05]  /*8c20*/  @!P1 NANOSLEEP.SYNCS 0x989680 ;  /* 0x009896800000995d */ /* 0x004fea0003900000 */
[----:B------:R-:W2:Y:S02]  /*8c30*/  @!P1 SYNCS.PHASECHK.TRANS64 P1, [R0+URZ+0xd0], R2 ;  /* 0x0000d002000095a7 */ /* 0x000ea400080210ff */
[----:B--2---:R-:W-:Y:S05]  /*8c40*/  @!P1 BRA `(.L_x_65) ;  /* 0xfffffffc00f09947 */ /* 0x004fea000383ffff */
[----:B------:R-:W-:Y:S05]  /*8c50*/  BRA `(.L_x_166) ;  /* 0xffffffac00147947 */ /* 0x000fea000383ffff */
.L_x_66:
[----:B------:R-:W-:-:S07]  /*8c60*/  MOV R2, UR31 ;  /* 0x0000001f00027c02 */ /* 0x000fce0008000f00 */
.L_x_167:
[----:B-1----:R1:W2:Y:S02]  /*8c70*/  SYNCS.PHASECHK.TRANS64.TRYWAIT P0, [R2+URZ+0x110], R0 ;  /* 0x00011000020075a7 */ /* 0x0022a400080011ff */
[----:B--2---:R-:W-:Y:S05]  /*8c80*/  @!P0 NANOSLEEP.SYNCS 0x989680 ;  /* 0x009896800000895d */ /* 0x004fea0003900000 */
[----:B------:R-:W2:Y:S02]  /*8c90*/  @!P0 SYNCS.PHASECHK.TRANS64 P0, [R2+URZ+0x110], R0 ;  /* 0x00011000020085a7 */ /* 0x000ea400080010ff */
[----:B--2---:R-:W-:Y:S05]  /*8ca0*/  @!P0 BRA `(.L_x_167) ;  /* 0xfffffffc00f08947 */ /* 0x004fea000383ffff */
[----:B------:R-:W-:Y:S05]  /*8cb0*/  BRA `(.L_x_168) ;  /* 0xffffffac00647947 */ /* 0x000fea000383ffff */
.L_x_69:
[----:B------:R-:W-:Y:S07]  /*8cc0*/  MOV R0, UR5 ;  /* 0x0000000500007c02 */ /* 0x000fee0008000f00 */
.L_x_169:
[----:B-1----:R1:W2:Y:S02]  /*8cd0*/  SYNCS.PHASECHK.TRANS64.TRYWAIT P0, [R0+URZ], R2 ;  /* 0x00000002000075a7 */ /* 0x0022a400080011ff */
[----:B--2---:R-:W-:Y:S05]  /*8ce0*/  @!P0 NANOSLEEP.SYNCS 0x989680 ;  /* 0x009896800000895d */ /* 0x004fea0003900000 */
[----:B------:R-:W2:Y:S02]  /*8cf0*/  @!P0 SYNCS.PHASECHK.TRANS64 P0, [R0+URZ], R2 ;  /* 0x00000002000085a7 */ /* 0x000ea400080010ff */
[----:B--2---:R-:W-:Y:S05]  /*8d00*/  @!P0 BRA `(.L_x_169) ;  /* 0xfffffffc00f08947 */ /* 0x004fea000383ffff */
[----:B------:R-:W-:Y:S05]  /*8d10*/  BRA `(.L_x_68) ;  /* 0xffffffac00807947 */ /* 0x000fea000383ffff */
.L_x_72:
[----:B------:R-:W-:-:S07]  /*8d20*/  MOV R0, UR4 ;  /* 0x0000000400007c02 */ /* 0x000fce0008000f00 */
.L_x_170:
[----:B--2---:R2:W4:Y:S02]  /*8d30*/  SYNCS.PHASECHK.TRANS64.TRYWAIT P0, [R0+URZ], R2 ;  /* 0x00000002000075a7 */ /* 0x00452400080011ff */
[----:B----4-:R-:W-:Y:S05]  /*8d40*/  @!P0 NANOSLEEP.SYNCS 0x989680 ;  /* 0x009896800000895d */ /* 0x010fea0003900000 */
[----:B------:R-:W4:Y:S02]  /*8d50*/  @!P0 SYNCS.PHASECHK.TRANS64 P0, [R0+URZ], R2 ;  /* 0x00000002000085a7 */ /* 0x000f2400080010ff */
[----:B----4-:R-:W-:Y:S05]  /*8d60*/  @!P0 BRA `(.L_x_170) ;  /* 0xfffffffc00f08947 */ /* 0x010fea000383ffff */
[----:B------:R-:W-:Y:S05]  /*8d70*/  BRA `(.L_x_171) ;  /* 0xffffffb0005c7947 */ /* 0x000fea000383ffff */
.L_x_73:
[----:B------:R-:W-:-:S07]  /*8d80*/  MOV R0, UR5 ;  /* 0x0000000500007c02 */ /* 0x000fce0008000f00 */
.L_x_172:
[----:B-1----:R1:W2:Y:S02]  /*8d90*/  SYNCS.PHASECHK.TRANS64.TRYWAIT P0, [R0+URZ], R3 ;  /* 0x00000003000075a7 */ /* 0x0022a400080011ff */
[----:B--2---:R-:W-:Y:S05]  /*8da0*/  @!P0 NANOSLEEP.SYNCS 0x989680 ;  /* 0x009896800000895d */ /* 0x004fea0003900000 */
[----:B------:R-:W2:Y:S02]  /*8db0*/  @!P0 SYNCS.PHASECHK.TRANS64 P0, [R0+URZ], R3 ;  /* 0x00000003000085a7 */ /* 0x000ea400080010ff */
[----:B--2---:R-:W-:Y:S05]  /*8dc0*/  @!P0 BRA `(.L_x_172) ;  /* 0xfffffffc00f08947 */ /* 0x004fea000383ffff */
[----:B------:R-:W-:Y:S05]  /*8dd0*/  BRA `(.L_x_173) ;  /* 0xffffffb000687947 */ /* 0x000fea000383ffff */
.L_x_74:
[----:B------:R-:W-:-:S07]  /*8de0*/  MOV R0, UR5 ;  /* 0x0000000500007c02 */ /* 0x000fce0008000f00 */
.L_x_174:
[----:B-1----:R1:W2:Y:S02]  /*8df0*/  SYNCS.PHASECHK.TRANS64.TRYWAIT P0, [R0+URZ], R3 ;  /* 0x00000003000075a7 */ /* 0x0022a400080011ff */
[----:B--2---:R-:W-:Y:S05]  /*8e00*/  @!P0 NANOSLEEP.SYNCS 0x989680 ;  /* 0x009896800000895d */ /* 0x004fea0003900000 */
[----:B------:R-:W2:Y:S02]  /*8e10*/  @!P0 SYNCS.PHASECHK.TRANS64 P0, [R0+URZ], R3 ;  /* 0x00000003000085a7 */ /* 0x000ea400080010ff */
[----:B--2---:R-:W-:Y:S05]  /*8e20*/  @!P0 BRA `(.L_x_174) ;  /* 0xfffffffc00f08947 */ /* 0x004fea000383ffff */
[----:B------:R-:W-:Y:S05]  /*8e30*/  BRA `(.L_x_175) ;  /* 0xffffffb000747947 */ /* 0x000fea000383ffff */
.L_x_75:
[----:B-1----:R-:W-:-:S07]  /*8e40*/  MOV R0, UR4 ;  /* 0x0000000400007c02 */ /* 0x002fce0008000f00 */
.L_x_176:
[----:B-1----:R1:W2:Y:S02]  /*8e50*/  SYNCS.PHASECHK.TRANS64.TRYWAIT P0, [R0+URZ], R2 ;  /* 0x00000002000075a7 */ /* 0x0022a400080011ff */
[----:B--2---:R-:W-:Y:S05]  /*8e60*/  @!P0 NANOSLEEP.SYNCS 0x989680 ;  /* 0x009896800000895d */ /* 0x004fea0003900000 */
[----:B------:R-:W2:Y:S02]  /*8e70*/  @!P0 SYNCS.PHASECHK.TRANS64 P0, [R0+URZ], R2 ;  /* 0x00000002000085a7 */ /* 0x000ea400080010ff */
[----:B--2---:R-:W-:Y:S05]  /*8e80*/  @!P0 BRA `(.L_x_176) ;  /* 0xfffffffc00f08947 */ /* 0x004fea000383ffff */
[----:B------:R-:W-:Y:S05]  /*8e90*/  BRA `(.L_x_177) ;  /* 0xffffffb000807947 */ /* 0x000fea000383ffff */
.L_x_80:
[----:B--2---:R2:W3:Y:S02]  /*8ea0*/  SYNCS.PHASECHK.TRANS64.TRYWAIT P0, [R12+URZ+0xd0], R0 ;  /* 0x0000d0000c0075a7 */ /* 0x0044e400080011ff */
[----:B---3--:R-:W-:Y:S05]  /*8eb0*/  @!P0 NANOSLEEP.SYNCS 0x989680 ;  /* 0x009896800000895d */ /* 0x008fea0003900000 */
[----:B------:R-:W3:Y:S02]  /*8ec0*/  @!P0 SYNCS.PHASECHK.TRANS64 P0, [R12+URZ+0xd0], R0 ;  /* 0x0000d0000c0085a7 */ /* 0x000ee400080010ff */
[----:B---3--:R-:W-:Y:S05]  /*8ed0*/  @!P0 BRA `(.L_x_80) ;  /* 0xfffffffc00f08947 */ /* 0x008fea000383ffff */
[----:B------:R-:W-:Y:S05]  /*8ee0*/  BRA `(.L_x_178) ;  /* 0xffffffb400b07947 */ /* 0x000fea000383ffff */
.L_x_83:
[----:B--2---:R-:W-:Y:S07]  /*8ef0*/  MOV R0, UR21 ;  /* 0x0000001500007c02 */ /* 0x004fee0008000f00 */
.L_x_179:
[----:B--2---:R2:W3:Y:S02]  /*8f00*/  SYNCS.PHASECHK.TRANS64.TRYWAIT P2, [R0+URZ+0xc8], R6 ;  /* 0x0000c806000075a7 */ /* 0x0044e400080411ff */
[----:B---3--:R-:W-:Y:S05]  /*8f10*/  @!P2 NANOSLEEP.SYNCS 0x989680 ;  /* 0x009896800000a95d */ /* 0x008fea0003900000 */
[----:B------:R-:W3:Y:S02]  /*8f20*/  @!P2 SYNCS.PHASECHK.TRANS64 P2, [R0+URZ+0xc8], R6 ;  /* 0x0000c8060000a5a7 */ /* 0x000ee400080410ff */
[----:B---3--:R-:W-:Y:S05]  /*8f30*/  @!P2 BRA `(.L_x_179) ;  /* 0xfffffffc00f0a947 */ /* 0x008fea000383ffff */
[----:B------:R-:W-:Y:S05]  /*8f40*/  BRA `(.L_x_82) ;  /* 0xffffffbc00187947 */ /* 0x000fea000383ffff */
.L_x_86:
[----:B------:R-:W-:Y:S07]  /*8f50*/  MOV R0, UR21 ;  /* 0x0000001500007c02 */ /* 0x000fee0008000f00 */
.L_x_180:
[----:B--2---:R2:W3:Y:S02]  /*8f60*/  SYNCS.PHASECHK.TRANS64.TRYWAIT P0, [R0+URZ+0xa0], R9 ;  /* 0x0000a009000075a7 */ /* 0x0044e400080011ff */
[----:B---3--:R-:W-:Y:S05]  /*8f70*/  @!P0 NANOSLEEP.SYNCS 0x989680 ;  /* 0x009896800000895d */ /* 0x008fea0003900000 */
[----:B------:R-:W3:Y:S02]  /*8f80*/  @!P0 SYNCS.PHASECHK.TRANS64 P0, [R0+URZ+0xa0], R9 ;  /* 0x0000a009000085a7 */ /* 0x000ee400080010ff */
[----:B---3--:R-:W-:Y:S05]  /*8f90*/  @!P0 BRA `(.L_x_180) ;  /* 0xfffffffc00f08947 */ /* 0x008fea000383ffff */
[----:B------:R-:W-:Y:S05]  /*8fa0*/  BRA `(.L_x_181) ;  /* 0xffffffbc00747947 */ /* 0x000fea000383ffff */
.L_x_87:
[----:B------:R-:W-:Y:S07]  /*8fb0*/  MOV R0, UR21 ;  /* 0x0000001500007c02 */ /* 0x000fee0008000f00 */
.L_x_182:
[----:B--2---:R2:W3:Y:S02]  /*8fc0*/  SYNCS.PHASECHK.TRANS64.TRYWAIT P0, [R0+URZ+0xa8], R9 ;  /* 0x0000a809000075a7 */ /* 0x0044e400080011ff */
[----:B---3--:R-:W-:Y:S05]  /*8fd0*/  @!P0 NANOSLEEP.SYNCS 0x989680 ;  /* 0x009896800000895d */ /* 0x008fea0003900000 */
[----:B------:R-:W3:Y:S02]  /*8fe0*/  @!P0 SYNCS.PHASECHK.TRANS64 P0, [R0+URZ+0xa8], R9 ;  /* 0x0000a809000085a7 */ /* 0x000ee400080010ff */
[----:B---3--:R-:W-:Y:S05]  /*8ff0*/  @!P0 BRA `(.L_x_182) ;  /* 0xfffffffc00f08947 */ /* 0x008fea000383ffff */
[----:B------:R-:W-:Y:S05]  /*9000*/  BRA `(.L_x_183) ;  /* 0xffffffbc00ac7947 */ /* 0x000fea000383ffff */
.L_x_88:
[----:B------:R-:W-:Y:S07]  /*9010*/  MOV R0, UR21 ;  /* 0x0000001500007c02 */ /* 0x000fee0008000f00 */
.L_x_184:
[----:B--2---:R2:W3:Y:S02]  /*9020*/  SYNCS.PHASECHK.TRANS64.TRYWAIT P0, [R0+URZ+0xb0], R9 ;  /* 0x0000b009000075a7 */ /* 0x0044e400080011ff */
[----:B---3--:R-:W-:Y:S05]  /*9030*/  @!P0 NANOSLEEP.SYNCS 0x989680 ;  /* 0x009896800000895d */ /* 0x008fea0003900000 */
[----:B------:R-:W3:Y:S02]  /*9040*/  @!P0 SYNCS.PHASECHK.TRANS64 P0, [R0+URZ+0xb0], R9 ;  /* 0x0000b009000085a7 */ /* 0x000ee400080010ff */
[----:B---3--:R-:W-:Y:S05]  /*9050*/  @!P0 BRA `(.L_x_184) ;  /* 0xfffffffc00f08947 */ /* 0x008fea000383ffff */
[----:B------:R-:W-:Y:S05]  /*9060*/  BRA `(.L_x_185) ;  /* 0xffffffbc00f07947 */ /* 0x000fea000383ffff */
.L_x_89:
[----:B------:R-:W-:Y:S07]  /*9070*/  MOV R0, UR21 ;  /* 0x0000001500007c02 */ /* 0x000fee0008000f00 */
.L_x_186:
[----:B--2---:R2:W3:Y:S02]  /*9080*/  SYNCS.PHASECHK.TRANS64.TRYWAIT P0, [R0+URZ+0xb8], R9 ;  /* 0x0000b809000075a7 */ /* 0x0044e400080011ff */
[----:B---3--:R-:W-:Y:S05]  /*9090*/  @!P0 NANOSLEEP.SYNCS 0x989680 ;  /* 0x009896800000895d */ /* 0x008fea0003900000 */
[----:B------:R-:W3:Y:S02]  /*90a0*/  @!P0 SYNCS.PHASECHK.TRANS64 P0, [R0+URZ+0xb8], R9 ;  /* 0x0000b809000085a7 */ /* 0x000ee400080010ff */
[----:B---3--:R-:W-:Y:S05]  /*90b0*/  @!P0 BRA `(.L_x_186) ;  /* 0xfffffffc00f08947 */ /* 0x008fea000383ffff */
[----:B------:R-:W-:Y:S05]  /*90c0*/  BRA `(.L_x_187) ;  /* 0xffffffc000307947 */ /* 0x000fea000383ffff */
.L_x_91:
[----:B------:R-:W-:-:S07]  /*90d0*/  MOV R0, UR21 ;  /* 0x0000001500007c02 */ /* 0x000fce0008000f00 */
.L_x_188:
[----:B---3--:R3:W4:Y:S02]  /*90e0*/  SYNCS.PHASECHK.TRANS64.TRYWAIT P0, [R0+URZ+0xa0], R2 ;  /* 0x0000a002000075a7 */ /* 0x00872400080011ff */
[----:B----4-:R-:W-:Y:S05]  /*90f0*/  @!P0 NANOSLEEP.SYNCS 0x989680 ;  /* 0x009896800000895d */ /* 0x010fea0003900000 */
[----:B------:R-:W4:Y:S02]  /*9100*/  @!P0 SYNCS.PHASECHK.TRANS64 P0, [R0+URZ+0xa0], R2 ;  /* 0x0000a002000085a7 */ /* 0x000f2400080010ff */
[----:B----4-:R-:W-:Y:S05]  /*9110*/  @!P0 BRA `(.L_x_188) ;  /* 0xfffffffc00f08947 */ /* 0x010fea000383ffff */
[----:B------:R-:W-:Y:S05]  /*9120*/  BRA `(.L_x_189) ;  /* 0xffffffc000a87947 */ /* 0x000fea000383ffff */
.L_x_92:
[----:B---3--:R-:W-:-:S07]  /*9130*/  MOV R0, UR21 ;  /* 0x0000001500007c02 */ /* 0x008fce0008000f00 */
.L_x_190:
[----:B---3--:R3:W4:Y:S02]  /*9140*/  SYNCS.PHASECHK.TRANS64.TRYWAIT P0, [R0+URZ+0xa8], R2 ;  /* 0x0000a802000075a7 */ /* 0x00872400080011ff */
[----:B----4-:R-:W-:Y:S05]  /*9150*/  @!P0 NANOSLEEP.SYNCS 0x989680 ;  /* 0x009896800000895d */ /* 0x010fea0003900000 */
[----:B------:R-:W4:Y:S02]  /*9160*/  @!P0 SYNCS.PHASECHK.TRANS64 P0, [R0+URZ+0xa8], R2 ;  /* 0x0000a802000085a7 */ /* 0x000f2400080010ff */
[----:B----4-:R-:W-:Y:S05]  /*9170*/  @!P0 BRA `(.L_x_190) ;  /* 0xfffffffc00f08947 */ /* 0x010fea000383ffff */
[----:B------:R-:W-:Y:S05]  /*9180*/  BRA `(.L_x_191) ;  /* 0xffffffc000987947 */ /* 0x000fea000383ffff */
.L_x_93:
[----:B---3--:R-:W-:-:S07]  /*9190*/  MOV R0, UR21 ;  /* 0x0000001500007c02 */ /* 0x008fce0008000f00 */
.L_x_192:
[----:B---3--:R3:W4:Y:S02]  /*91a0*/  SYNCS.PHASECHK.TRANS64.TRYWAIT P0, [R0+URZ+0xb0], R2 ;  /* 0x0000b002000075a7 */ /* 0x00872400080011ff */
[----:B----4-:R-:W-:Y:S05]  /*91b0*/  @!P0 NANOSLEEP.SYNCS 0x989680 ;  /* 0x009896800000895d */ /* 0x010fea0003900000 */
[----:B------:R-:W4:Y:S02]  /*91c0*/  @!P0 SYNCS.PHASECHK.TRANS64 P0, [R0+URZ+0xb0], R2 ;  /* 0x0000b002000085a7 */ /* 0x000f2400080010ff */
[----:B----4-:R-:W-:Y:S05]  /*91d0*/  @!P0 BRA `(.L_x_192) ;  /* 0xfffffffc00f08947 */ /* 0x010fea000383ffff */
[----:B------:R-:W-:Y:S05]  /*91e0*/  BRA `(.L_x_193) ;  /* 0xffffffc000887947 */ /* 0x000fea000383ffff */
.L_x_95:
[----:B-1----:R1:W2:Y:S02]  /*91f0*/  SYNCS.PHASECHK.TRANS64.TRYWAIT P0, [R3+URZ+0xd0], R0 ;  /* 0x0000d000030075a7 */ /* 0x0022a400080011ff */
[----:B--2---:R-:W-:Y:S05]  /*9200*/  @!P0 NANOSLEEP.SYNCS 0x989680 ;  /* 0x009896800000895d */ /* 0x004fea0003900000 */
[----:B------:R-:W2:Y:S02]  /*9210*/  @!P0 SYNCS.PHASECHK.TRANS64 P0, [R3+URZ+0xd0], R0 ;  /* 0x0000d000030085a7 */ /* 0x000ea400080010ff */
[----:B--2---:R-:W-:Y:S05]  /*9220*/  @!P0 BRA `(.L_x_95) ;  /* 0xfffffffc00f08947 */ /* 0x004fea000383ffff */
[----:B------:R-:W-:Y:S05]  /*9230*/  BRA `(.L_x_194) ;  /* 0xffffffc400587947 */ /* 0x000fea000383ffff */
.L_x_106:
[----:B-1----:R-:W-:Y:S04]  /*9240*/  MOV R0, UR44 ;  /* 0x0000002c00007c02 */ /* 0x002fe80008000f00 */
[----:B------:R1:W2:Y:S03]  /*9250*/  SYNCS.PHASECHK.TRANS64.TRYWAIT P1, [R0+URZ+0x80], R3 ;  /* 0x00008003000075a7 */ /* 0x0002a600080211ff */
[----:B--2---:R-:W-:Y:S05]  /*9260*/  @!P1 NANOSLEEP.SYNCS 0x989680 ;  /* 0x009896800000995d */ /* 0x004fea0003900000 */
[----:B------:R-:W2:Y:S02]  /*9270*/  @!P1 SYNCS.PHASECHK.TRANS64 P1, [R0+URZ+0x80], R3 ;  /* 0x00008003000095a7 */ /* 0x000ea400080210ff */
[----:B--2---:R-:W-:Y:S05]  /*9280*/  @!P1 BRA `(.L_x_106) ;  /* 0xfffffffc00ec9947 */ /* 0x004fea000383ffff */
[----:B------:R-:W-:Y:S05]  /*9290*/  BRA `(.L_x_105) ;  /* 0xffffffd000ec7947 */ /* 0x000fea000383ffff */
.L_x_108:
[----:B-1----:R1:W3:Y:S02]  /*92a0*/  SYNCS.PHASECHK.TRANS64.TRYWAIT P0, [R71+URZ+0xf0], R2 ;  /* 0x0000f002470075a7 */ /* 0x0022e400080011ff */
[----:B---3--:R-:W-:Y:S05]  /*92b0*/  @!P0 NANOSLEEP.SYNCS 0x989680 ;  /* 0x009896800000895d */ /* 0x008fea0003900000 */
[----:B------:R-:W3:Y:S02]  /*92c0*/  @!P0 SYNCS.PHASECHK.TRANS64 P0, [R71+URZ+0xf0], R2 ;  /* 0x0000f002470085a7 */ /* 0x000ee400080010ff */
[----:B---3--:R-:W-:Y:S05]  /*92d0*/  @!P0 BRA `(.L_x_108) ;  /* 0xfffffffc00f08947 */ /* 0x008fea000383ffff */
[----:B------:R-:W-:Y:S05]  /*92e0*/  BRA `(.L_x_107) ;  /* 0xffffffd400187947 */ /* 0x000fea000383ffff */
.L_x_117:
[----:B-1----:R1:W2:Y:S02]  /*92f0*/  SYNCS.PHASECHK.TRANS64.TRYWAIT P0, [R2+URZ+0x80], R0 ;  /* 0x00008000020075a7 */ /* 0x0022a400080011ff */
[----:B--2---:R-:W-:Y:S05]  /*9300*/  @!P0 NANOSLEEP.SYNCS 0x989680 ;  /* 0x009896800000895d */ /* 0x004fea0003900000 */
[----:B------:R-:W2:Y:S02]  /*9310*/  @!P0 SYNCS.PHASECHK.TRANS64 P0, [R2+URZ+0x80], R0 ;  /* 0x00008000020085a7 */ /* 0x000ea400080010ff */
[----:B--2---:R-:W-:Y:S05]  /*9320*/  @!P0 BRA `(.L_x_117) ;  /* 0xfffffffc00f08947 */ /* 0x004fea000383ffff */
[----:B------:R-:W-:Y:S05]  /*9330*/  BRA `(.L_x_116) ;  /* 0xffffffd800bc7947 */ /* 0x000fea000383ffff */
.L_x_125:
[----:B-1----:R1:W2:Y:S02]  /*9340*/  SYNCS.PHASECHK.TRANS64.TRYWAIT P0, [R0+URZ+0x80], R5 ;  /* 0x00008005000075a7 */ /* 0x0022a400080011ff */
[----:B--2---:R-:W-:Y:S05]  /*9350*/  @!P0 NANOSLEEP.SYNCS 0x989680 ;  /* 0x009896800000895d */ /* 0x004fea0003900000 */
[----:B------:R-:W2:Y:S02]  /*9360*/  @!P0 SYNCS.PHASECHK.TRANS64 P0, [R0+URZ+0x80], R5 ;  /* 0x00008005000085a7 */ /* 0x000ea400080010ff */
[----:B--2---:R-:W-:Y:S05]  /*9370*/  @!P0 BRA `(.L_x_125) ;  /* 0xfffffffc00f08947 */ /* 0x004fea000383ffff */
[----:B------:R-:W-:Y:S05]  /*9380*/  BRA `(.L_x_124) ;  /* 0xffffffe000847947 */ /* 0x000fea000383ffff */
.L_x_133:
[----:B--2---:R2:W3:Y:S02]  /*9390*/  SYNCS.PHASECHK.TRANS64.TRYWAIT P0, [R2+URZ+0x80], R0 ;  /* 0x00008000020075a7 */ /* 0x0044e400080011ff */
[----:B---3--:R-:W-:Y:S05]  /*93a0*/  @!P0 NANOSLEEP.SYNCS 0x989680 ;  /* 0x009896800000895d */ /* 0x008fea0003900000 */
[----:B------:R-:W3:Y:S02]  /*93b0*/  @!P0 SYNCS.PHASECHK.TRANS64 P0, [R2+URZ+0x80], R0 ;  /* 0x00008000020085a7 */ /* 0x000ee400080010ff */
[----:B---3--:R-:W-:Y:S05]  /*93c0*/  @!P0 BRA `(.L_x_133) ;  /* 0xfffffffc00f08947 */ /* 0x008fea000383ffff */
[----:B------:R-:W-:Y:S05]  /*93d0*/  BRA `(.L_x_132) ;  /* 0xffffffe800487947 */ /* 0x000fea000383ffff */
        .weak           $__internal_0_$__cuda_sm10x_tcgen05_guardrail_trap_col_being_dealloced_not_returned_by_alloc
        .type           $__internal_0_$__cuda_sm10x_tcgen05_guardrail_trap_col_being_dealloced_not_returned_by_alloc,@function
        .size           $__internal_0_$__cuda_sm10x_tcgen05_guardrail_trap_col_being_dealloced_not_returned_by_alloc,($__internal_1_$__cuda_sm10x_tcgen05_guardrail_trap_phase_invalid_during_alloc - $__internal_0_$__cuda_sm10x_tcgen05_guardrail_trap_col_being_dealloced_not_returned_by_alloc)
$__internal_0_$__cuda_sm10x_tcgen05_guardrail_trap_col_being_dealloced_not_returned_by_alloc:
[----:B------:R-:W-:Y:S05]  /*93e0*/  BPT.TRAP 0x1 ;  /* 0x000000040000795c */ /* 0x000fea0000300000 */
[----:B------:R-:W-:-:S04]  /*93f0*/  HFMA2 R3, -RZ, RZ, 0, 0 ;  /* 0x00000000ff037431 */ /* 0x000fc800000001ff */
[----:B------:R-:W-:Y:S05]  /*9400*/  RET.REL.NODEC R2 `(_ZN7cutlass13device_kernelINS_4gemm6kernel13GemmUniversalIN4cute5tupleIJiiiiEEENS1_10collective13CollectiveMmaINS1_35MainloopSm100TmaUmmaWarpSpecializedILi8ELi2ELi4ENS5_IJNS4_1CILi2EEESB_NSA_ILi1EEEEEEEENS5_IJNSA_ILi64EEENSA_ILi128EEENSA_ILi32EEEEEEfNS5_IJlSC_lEEEfSJ_NS4_8TiledMMAINS4_8MMA_AtomIJNS4_17SM100_MMA_TF32_SSINS_10tfloat32_tESN_fLi64ELi128ELNS4_4UMMA5MajorE0ELSP_0ELNSO_7ScaleInE0ELSQ_0EEEEEENS4_6LayoutINS5_IJSC_SC_SC_EEENS5_IJNSA_ILi0EEESV_SV_EEEEENS5_IJNS4_10UnderscoreESY_SY_EEEEENS4_23SM90_TMA_LOAD_MULTICASTENS4_14ComposedLayoutINS4_7SwizzleILi3ELi4ELi3EEENS4_18smem_ptr_flag_bitsILi32EEENST_INS5_IJNSA_ILi8EEESH_EEENS5_IJSH_SC_EEEEEEEvNS4_8identityES11_S1B_vS1C_EENS_8epilogue10collective18CollectiveEpilogueINS1E_23Sm100TmaWarpSpecializedILi4ELi2ELi16ELb1ELb0EEEJSI_NS5_IJNST_ISF_SC_EENST_ISH_SC_EEEEEfSJ_fSJ_NS1E_6fusion15FusionCallbacksIS1I_NS1M_17LinearCombinationIffffLNS_15FloatRoundStyleE2EEESI_S1L_JEEENS4_5SM1004TMEM4LOAD26SM100_TMEM_LOAD_16dp128b8xENS4_13SM90_TMA_LOADES1B_NS4_17SM75_U32x4_LDSM_NENS4_14SM90_TMA_STOREES1B_NS4_17SM90_U32x4_STSM_NENS4_39AutoVectorizingCopyWithAssumedAlignmentILi128EEEEEEvvEEEEvNT_6ParamsE) ;  /* 0xffffff6802fc7950 */ /* 0x000fea0003c3ffff */
        .weak           $__internal_1_$__cuda_sm10x_tcgen05_guardrail_trap_phase_invalid_during_alloc
        .type           $__internal_1_$__cuda_sm10x_tcgen05_guardrail_trap_phase_invalid_during_alloc,@function
        .size           $__internal_1_$__cuda_sm10x_tcgen05_guardrail_trap_phase_invalid_during_alloc,($__internal_2_$__cuda_sm10x_tcgen05_guardrail_trap_unallocated_columns_being_dealloced - $__internal_1_$__cuda_sm10x_tcgen05_guardrail_trap_phase_invalid_during_alloc)
$__internal_1_$__cuda_sm10x_tcgen05_guardrail_trap_phase_invalid_during_alloc:
[----:B------:R-:W-:Y:S05]  /*9410*/  BPT.TRAP 0x1 ;  /* 0x000000040000795c */ /* 0x000fea0000300000 */
[----:B------:R-:W-:-:S04]  /*9420*/  MOV R5, 0x0 ;  /* 0x0000000000057802 */ /* 0x000fc80000000f00 */
[----:B------:R-:W-:Y:S05]  /*9430*/  RET.REL.NODEC R4 `(_ZN7cutlass13device_kernelINS_4gemm6kernel13GemmUniversalIN4cute5tupleIJiiiiEEENS1_10collective13CollectiveMmaINS1_35MainloopSm100TmaUmmaWarpSpecializedILi8ELi2ELi4ENS5_IJNS4_1CILi2EEESB_NSA_ILi1EEEEEEEENS5_IJNSA_ILi64EEENSA_ILi128EEENSA_ILi32EEEEEEfNS5_IJlSC_lEEEfSJ_NS4_8TiledMMAINS4_8MMA_AtomIJNS4_17SM100_MMA_TF32_SSINS_10tfloat32_tESN_fLi64ELi128ELNS4_4UMMA5MajorE0ELSP_0ELNSO_7ScaleInE0ELSQ_0EEEEEENS4_6LayoutINS5_IJSC_SC_SC_EEENS5_IJNSA_ILi0EEESV_SV_EEEEENS5_IJNS4_10UnderscoreESY_SY_EEEEENS4_23SM90_TMA_LOAD_MULTICASTENS4_14ComposedLayoutINS4_7SwizzleILi3ELi4ELi3EEENS4_18smem_ptr_flag_bitsILi32EEENST_INS5_IJNSA_ILi8EEESH_EEENS5_IJSH_SC_EEEEEEEvNS4_8identityES11_S1B_vS1C_EENS_8epilogue10collective18CollectiveEpilogueINS1E_23Sm100TmaWarpSpecializedILi4ELi2ELi16ELb1ELb0EEEJSI_NS5_IJNST_ISF_SC_EENST_ISH_SC_EEEEEfSJ_fSJ_NS1E_6fusion15FusionCallbacksIS1I_NS1M_17LinearCombinationIffffLNS_15FloatRoundStyleE2EEESI_S1L_JEEENS4_5SM1004TMEM4LOAD26SM100_TMEM_LOAD_16dp128b8xENS4_13SM90_TMA_LOADES1B_NS4_17SM75_U32x4_LDSM_NENS4_14SM90_TMA_STOREES1B_NS4_17SM90_U32x4_STSM_NENS4_39AutoVectorizingCopyWithAssumedAlignmentILi128EEEEEEvvEEEEvNT_6ParamsE) ;  /* 0xffffff6804f07950 */ /* 0x000fea0003c3ffff */
        .weak           $__internal_2_$__cuda_sm10x_tcgen05_guardrail_trap_unallocated_columns_being_dealloced
        .type           $__internal_2_$__cuda_sm10x_tcgen05_guardrail_trap_unallocated_columns_being_dealloced,@function
        .size           $__internal_2_$__cuda_sm10x_tcgen05_guardrail_trap_unallocated_columns_being_dealloced,(.L_x_196 - $__internal_2_$__cuda_sm10x_tcgen05_guardrail_trap_unallocated_columns_being_dealloced)
$__internal_2_$__cuda_sm10x_tcgen05_guardrail_trap_unallocated_columns_being_dealloced:
[----:B------:R-:W-:Y:S05]  /*9440*/  BPT.TRAP 0x1 ;  /* 0x000000040000795c */ /* 0x000fea0000300000 */
[----:B------:R-:W-:-:S04]  /*9450*/  HFMA2 R3, -RZ, RZ, 0, 0 ;  /* 0x00000000ff037431 */ /* 0x000fc800000001ff */
[----:B------:R-:W-:Y:S05]  /*9460*/  RET.REL.NODEC R2 `(_ZN7cutlass13device_kernelINS_4gemm6kernel13GemmUniversalIN4cute5tupleIJiiiiEEENS1_10collective13CollectiveMmaINS1_35MainloopSm100TmaUmmaWarpSpecializedILi8ELi2ELi4ENS5_IJNS4_1CILi2EEESB_NSA_ILi1EEEEEEEENS5_IJNSA_ILi64EEENSA_ILi128EEENSA_ILi32EEEEEEfNS5_IJlSC_lEEEfSJ_NS4_8TiledMMAINS4_8MMA_AtomIJNS4_17SM100_MMA_TF32_SSINS_10tfloat32_tESN_fLi64ELi128ELNS4_4UMMA5MajorE0ELSP_0ELNSO_7ScaleInE0ELSQ_0EEEEEENS4_6LayoutINS5_IJSC_SC_SC_EEENS5_IJNSA_ILi0EEESV_SV_EEEEENS5_IJNS4_10UnderscoreESY_SY_EEEEENS4_23SM90_TMA_LOAD_MULTICASTENS4_14ComposedLayoutINS4_7SwizzleILi3ELi4ELi3EEENS4_18smem_ptr_flag_bitsILi32EEENST_INS5_IJNSA_ILi8EEESH_EEENS5_IJSH_SC_EEEEEEEvNS4_8identityES11_S1B_vS1C_EENS_8epilogue10collective18CollectiveEpilogueINS1E_23Sm100TmaWarpSpecializedILi4ELi2ELi16ELb1ELb0EEEJSI_NS5_IJNST_ISF_SC_EENST_ISH_SC_EEEEEfSJ_fSJ_NS1E_6fusion15FusionCallbacksIS1I_NS1M_17LinearCombinationIffffLNS_15FloatRoundStyleE2EEESI_S1L_JEEENS4_5SM1004TMEM4LOAD26SM100_TMEM_LOAD_16dp128b8xENS4_13SM90_TMA_LOADES1B_NS4_17SM75_U32x4_LDSM_NENS4_14SM90_TMA_STOREES1B_NS4_17SM90_U32x4_STSM_NENS4_39AutoVectorizingCopyWithAssumedAlignmentILi128EEEEEEvvEEEEvNT_6ParamsE) ;  /* 0xffffff6802e47950 */ /* 0x000fea0003c3ffff */
.L_x_195:
[----:B------:R-:W-:-:S00]  /*9470*/  BRA `(.L_x_195) ;  /* 0xfffffffc00fc7947 */ /* 0x000fc0000383ffff */
[----:B------:R-:W-:-:S00]  /*9480*/  NOP ;  /* 0x0000000000007918 */ /* 0x000fc00000000000 */
[----:B------:R-:W-:-:S00]  /*9490*/  NOP ;  /* 0x0000000000007918 */ /* 0x000fc00000000000 */
[----:B------:R-:W-:-:S00]  /*94a0*/  NOP ;  /* 0x0000000000007918 */ /* 0x000fc00000000000 */
[----:B------:R-:W-:-:S00]  /*94b0*/  NOP ;  /* 0x0000000000007918 */ /* 0x000fc00000000000 */
[----:B------:R-:W-:-:S00]  /*94c0*/  NOP ;  /* 0x0000000000007918 */ /* 0x000fc00000000000 */
[----:B------:R-:W-:-:S00]  /*94d0*/  NOP ;  /* 0x0000000000007918 */ /* 0x000fc00000000000 */
[----:B------:R-:W-:-:S00]  /*94e0*/  NOP ;  /* 0x0000000000007918 */ /* 0x000fc00000000000 */
[----:B------:R-:W-:-:S00]  /*94f0*/  NOP ;  /* 0x0000000000007918 */ /* 0x000fc00000000000 */
.L_x_196:


//--------------------- .nv.global.init           --------------------------
	.section	.nv.global.init,"aw",@progbits
.nv.global.init:
	.type		$str$27,@object
	.size		$str$27,($str$28 - $str$27)
$str$27:
        /*0000*/ 	.byte	0x28, 0x61, 0x64, 0x64, 0x72, 0x65, 0x73, 0x73, 0x20, 0x26, 0x20, 0x6d, 0x61, 0x73, 0x6b, 0x29
        /*0010*/ 	.byte	0x20, 0x3d, 0x3d, 0x20, 0x30, 0x00
	.type		$str$28,@object
	.size		$str$28,($str$26 - $str$28)
$str$28:
        /*0016*/ 	.byte	0x2f, 0x74, 0x6d, 0x70, 0x2f, 0x63, 0x75, 0x74, 0x6c, 0x61, 0x73, 0x73, 0x5f, 0x73, 0x77, 0x65
        /*0026*/ 	.byte	0x65, 0x70, 0x5f, 0x73, 0x72, 0x63, 0x2f, 0x69, 0x6e, 0x63, 0x6c, 0x75, 0x64, 0x65, 0x2f, 0x63
        /*0036*/ 	.byte	0x75, 0x74, 0x65, 0x2f, 0x70, 0x6f, 0x69, 0x6e, 0x74, 0x65, 0x72, 0x5f, 0x66, 0x6c, 0x61, 0x67
        /*0046*/ 	.byte	0x67, 0x65, 0x64, 0x2e, 0x68, 0x70, 0x70, 0x00
	.type		$str$26,@object
	.size		$str$26,($str$25 - $str$26)
$str$26:
        /*004e*/ 	.byte	0x2f, 0x74, 0x6d, 0x70, 0x2f, 0x63, 0x75, 0x74, 0x6c, 0x61, 0x73, 0x73, 0x5f, 0x73, 0x77, 0x65
        /*005e*/ 	.byte	0x65, 0x70, 0x5f, 0x73, 0x72, 0x63, 0x2f, 0x69, 0x6e, 0x63, 0x6c, 0x75, 0x64, 0x65, 0x2f, 0x63
        /*006e*/ 	.byte	0x75, 0x74, 0x65, 0x2f, 0x61, 0x74, 0x6f, 0x6d, 0x2f, 0x63, 0x6f, 0x70, 0x79, 0x5f, 0x74, 0x72
        /*007e*/ 	.byte	0x61, 0x69, 0x74, 0x73, 0x5f, 0x73, 0x6d, 0x31, 0x30, 0x30, 0x2e, 0x68, 0x70, 0x70, 0x00
	.type		$str$25,@object
	.size		$str$25,(__unnamed_1 - $str$25)
$str$25:
        /*008d*/ 	.byte	0x28, 0x28, 0x75, 0x69, 0x6e, 0x74, 0x33, 0x32, 0x5f, 0x74, 0x28, 0x74, 0x68, 0x72, 0x65, 0x61
        /*009d*/ 	.byte	0x64, 0x49, 0x64, 0x78, 0x2e, 0x78, 0x29, 0x20, 0x2f, 0x20, 0x33, 0x32, 0x29, 0x20, 0x25, 0x20
        /*00ad*/ 	.byte	0x34, 0x29, 0x20, 0x3d, 0x3d, 0x20, 0x28, 0x28, 0x28, 0x74, 0x6d, 0x65, 0x6d, 0x5f, 0x61, 0x64
        /*00bd*/ 	.byte	0x64, 0x72, 0x20, 0x3e, 0x3e, 0x20, 0x31, 0x36, 0x29, 0x20, 0x2f, 0x20, 0x33, 0x32, 0x29, 0x20
        /*00cd*/ 	.byte	0x25, 0x20, 0x34, 0x29, 0x00
	.type		__unnamed_1,@object
	.size		__unnamed_1,(__unnamed_2 - __unnamed_1)
__unnamed_1:
        /*00d2*/ 	.byte	0x61, 0x75, 0x74, 0x6f, 0x20, 0x63, 0x75, 0x74, 0x65, 0x3a, 0x3a, 0x61, 0x73, 0x5f, 0x70, 0x6f
        /* <DEDUP_REMOVED lines=23> */
        /*0252*/ 	.byte	0x3c, 0x32, 0x30, 0x34, 0x38, 0x3e, 0x3e, 0x3e, 0x3e, 0x5d, 0x00
	.type		__unnamed_2,@object
	.size		__unnamed_2,(.L_2 - __unnamed_2)
__unnamed_2:
        /* <DEDUP_REMOVED lines=45> */
        /*052d*/ 	.byte	0x3e, 0x3e, 0x3e, 0x5d, 0x00
.L_2:


//--------------------- .nv.shared._ZN7cutlass13device_kernelINS_4gemm6kernel13GemmUniversalIN4cute5tupleIJiiiiEEENS1_10collective13CollectiveMmaINS1_35MainloopSm100TmaUmmaWarpSpecializedILi8ELi2ELi4ENS5_IJNS4_1CILi2EEESB_NSA_ILi1EEEEEEEENS5_IJNSA_ILi64EEENSA_ILi128EEENSA_ILi32EEEEEEfNS5_IJlSC_lEEEfSJ_NS4_8TiledMMAINS4_8MMA_AtomIJNS4_17SM100_MMA_TF32_SSINS_10tfloat32_tESN_fLi64ELi128ELNS4_4UMMA5MajorE0ELSP_0ELNSO_7ScaleInE0ELSQ_0EEEEEENS4_6LayoutINS5_IJSC_SC_SC_EEENS5_IJNSA_ILi0EEESV_SV_EEEEENS5_IJNS4_10UnderscoreESY_SY_EEEEENS4_23SM90_TMA_LOAD_MULTICASTENS4_14ComposedLayoutINS4_7SwizzleILi3ELi4ELi3EEENS4_18smem_ptr_flag_bitsILi32EEENST_INS5_IJNSA_ILi8EEESH_EEENS5_IJSH_SC_EEEEEEEvNS4_8identityES11_S1B_vS1C_EENS_8epilogue10collective18CollectiveEpilogueINS1E_23Sm100TmaWarpSpecializedILi4ELi2ELi16ELb1ELb0EEEJSI_NS5_IJNST_ISF_SC_EENST_ISH_SC_EEEEEfSJ_fSJ_NS1E_6fusion15FusionCallbacksIS1I_NS1M_17LinearCombinationIffffLNS_15FloatRoundStyleE2EEESI_S1L_JEEENS4_5SM1004TMEM4LOAD26SM100_TMEM_LOAD_16dp128b8xENS4_13SM90_TMA_LOADES1B_NS4_17SM75_U32x4_LDSM_NENS4_14SM90_TMA_STOREES1B_NS4_17SM90_U32x4_STSM_NENS4_39AutoVectorizingCopyWithAssumedAlignmentILi128EEEEEEvvEEEEvNT_6ParamsE --------------------------
	.section	.nv.shared._ZN7cutlass13device_kernelINS_4gemm6kernel13GemmUniversalIN4cute5tupleIJiiiiEEENS1_10collective13CollectiveMmaINS1_35MainloopSm100TmaUmmaWarpSpecializedILi8ELi2ELi4ENS5_IJNS4_1CILi2EEESB_NSA_ILi1EEEEEEEENS5_IJNSA_ILi64EEENSA_ILi128EEENSA_ILi32EEEEEEfNS5_IJlSC_lEEEfSJ_NS4_8TiledMMAINS4_8MMA_AtomIJNS4_17SM100_MMA_TF32_SSINS_10tfloat32_tESN_fLi64ELi128ELNS4_4UMMA5MajorE0ELSP_0ELNSO_7ScaleInE0ELSQ_0EEEEEENS4_6LayoutINS5_IJSC_SC_SC_EEENS5_IJNSA_ILi0EEESV_SV_EEEEENS5_IJNS4_10UnderscoreESY_SY_EEEEENS4_23SM90_TMA_LOAD_MULTICASTENS4_14ComposedLayoutINS4_7SwizzleILi3ELi4ELi3EEENS4_18smem_ptr_flag_bitsILi32EEENST_INS5_IJNSA_ILi8EEESH_EEENS5_IJSH_SC_EEEEEEEvNS4_8identityES11_S1B_vS1C_EENS_8epilogue10collective18CollectiveEpilogueINS1E_23Sm100TmaWarpSpecializedILi4ELi2ELi16ELb1ELb0EEEJSI_NS5_IJNST_ISF_SC_EENST_ISH_SC_EEEEEfSJ_fSJ_NS1E_6fusion15FusionCallbacksIS1I_NS1M_17LinearCombinationIffffLNS_15FloatRoundStyleE2EEESI_S1L_JEEENS4_5SM1004TMEM4LOAD26SM100_TMEM_LOAD_16dp128b8xENS4_13SM90_TMA_LOADES1B_NS4_17SM75_U32x4_LDSM_NENS4_14SM90_TMA_STOREES1B_NS4_17SM90_U32x4_STSM_NENS4_39AutoVectorizingCopyWithAssumedAlignmentILi128EEEEEEvvEEEEvNT_6ParamsE,"aw",@nobits
	.sectionflags	@""
	.align	16
	.zero		1024


//--------------------- .nv.shared.reserved.0     --------------------------
	.section	.nv.shared.reserved.0,"aw",@nobits
	.weak		__nv_reservedSMEM_offset_0_alias
	.size		__nv_reservedSMEM_offset_0_alias, 0, 64
	.other		__nv_reservedSMEM_offset_0_alias,@"STO_CUDA_RESERVED_SHARED STV_DEFAULT"
__nv_reservedSMEM_offset_0_alias:
	.zero		0
.nv.shared.reserved.0:
	.zero		64
	.weak		__nv_reservedSMEM_tcgen05_partition
	.type		__nv_reservedSMEM_tcgen05_partition,@object
	.size		__nv_reservedSMEM_tcgen05_partition,(.L_0 - __nv_reservedSMEM_tcgen05_partition)
__nv_reservedSMEM_tcgen05_partition:
	.zero		32
.L_0:


//--------------------- .nv.global                --------------------------
	.section	.nv.global,"aw",@nobits
.nv.global:
	.type		_ZN40_INTERNAL_778f5039_4_k_cu_678be11b_291754cute1_E,@object
	.size		_ZN40_INTERNAL_778f5039_4_k_cu_678be11b_291754cute1_E,(_ZN40_INTERNAL_778f5039_4_k_cu_678be11b_291754cuda3std3__45__cpo6cbeginE - _ZN40_INTERNAL_778f5039_4_k_cu_678be11b_291754cute1_E)
_ZN40_INTERNAL_778f5039_4_k_cu_678be11b_291754cute1_E:
	.zero		1
	.type		_ZN40_INTERNAL_778f5039_4_k_cu_678be11b_291754cuda3std3__45__cpo6cbeginE,@object
	.size		_ZN40_INTERNAL_778f5039_4_k_cu_678be11b_291754cuda3std3__45__cpo6cbeginE,(_ZN40_INTERNAL_778f5039_4_k_cu_678be11b_291754cuda3std3__48in_placeE - _ZN40_INTERNAL_778f5039_4_k_cu_678be11b_291754cuda3std3__45__cpo6cbeginE)
_ZN40_INTERNAL_778f5039_4_k_cu_678be11b_291754cuda3std3__45__cpo6cbeginE:
	.zero		1
	.type		_ZN40_INTERNAL_778f5039_4_k_cu_678be11b_291754cuda3std3__48in_placeE,@object
	.size		_ZN40_INTERNAL_778f5039_4_k_cu_678be11b_291754cuda3std3__48in_placeE,(_ZN40_INTERNAL_778f5039_4_k_cu_678be11b_291754cuda3std6ranges3__45__cpo9iter_moveE - _ZN40_INTERNAL_778f5039_4_k_cu_678be11b_291754cuda3std3__48in_placeE)
_ZN40_INTERNAL_778f5039_4_k_cu_678be11b_291754cuda3std3__48in_placeE:
	.zero		1
	.type		_ZN40_INTERNAL_778f5039_4_k_cu_678be11b_291754cuda3std6ranges3__45__cpo9iter_moveE,@object
	.size		_ZN40_INTERNAL_778f5039_4_k_cu_678be11b_291754cuda3std6ranges3__45__cpo9iter_moveE,(_ZN40_INTERNAL_778f5039_4_k_cu_678be11b_291754cuda3std3__45__cpo5beginE - _ZN40_INTERNAL_778f5039_4_k_cu_678be11b_291754cuda3std6ranges3__45__cpo9iter_moveE)
_ZN40_INTERNAL_778f5039_4_k_cu_678be11b_291754cuda3std6ranges3__45__cpo9iter_moveE:
	.zero		1
	.type		_ZN40_INTERNAL_778f5039_4_k_cu_678be11b_291754cuda3std3__45__cpo5beginE,@object
	.size		_ZN40_INTERNAL_778f5039_4_k_cu_678be11b_291754cuda3std3__45__cpo5beginE,(_ZN40_INTERNAL_778f5039_4_k_cu_678be11b_291754cuda3std3__442_GLOBAL__N__778f5039_4_k_cu_678be11b_291756ignoreE - _ZN40_INTERNAL_778f5039_4_k_cu_678be11b_291754cuda3std3__45__cpo5beginE)
_ZN40_INTERNAL_778f5039_4_k_cu_678be11b_291754cuda3std3__45__cpo5beginE:
	.zero		1
	.type		_ZN40_INTERNAL_778f5039_4_k_cu_678be11b_291754cuda3std3__442_GLOBAL__N__778f5039_4_k_cu_678be11b_291756ignoreE,@object
	.size		_ZN40_INTERNAL_778f5039_4_k_cu_678be11b_291754cuda3std3__442_GLOBAL__N__778f5039_4_k_cu_678be11b_291756ignoreE,(_ZN40_INTERNAL_778f5039_4_k_cu_678be11b_291754cute7productE - _ZN40_INTERNAL_778f5039_4_k_cu_678be11b_291754cuda3std3__442_GLOBAL__N__778f5039_4_k_cu_678be11b_291756ignoreE)
_ZN40_INTERNAL_778f5039_4_k_cu_678be11b_291754cuda3std3__442_GLOBAL__N__778f5039_4_k_cu_678be11b_291756ignoreE:
	.zero		1
	.type		_ZN40_INTERNAL_778f5039_4_k_cu_678be11b_291754cute7productE,@object
	.size		_ZN40_INTERNAL_778f5039_4_k_cu_678be11b_291754cute7productE,(_ZN40_INTERNAL_778f5039_4_k_cu_678be11b_291754cuda3std3__45__cpo3endE - _ZN40_INTERNAL_778f5039_4_k_cu_678be11b_291754cute7productE)
_ZN40_INTERNAL_778f5039_4_k_cu_678be11b_291754cute7productE:
	.zero		1
	.type		_ZN40_INTERNAL_778f5039_4_k_cu_678be11b_291754cuda3std3__45__cpo3endE,@object
	.size		_ZN40_INTERNAL_778f5039_4_k_cu_678be11b_291754cuda3std3__45__cpo3endE,(_ZN40_INTERNAL_778f5039_4_k_cu_678be11b_291754cuda3std3__419piecewise_constructE - _ZN40_INTERNAL_778f5039_4_k_cu_678be11b_291754cuda3std3__45__cpo3endE)
_ZN40_INTERNAL_778f5039_4_k_cu_678be11b_291754cuda3std3__45__cpo3endE:
	.zero		1
	.type		_ZN40_INTERNAL_778f5039_4_k_cu_678be11b_291754cuda3std3__419piecewise_constructE,@object
	.size		_ZN40_INTERNAL_778f5039_4_k_cu_678be11b_291754cuda3std3__419piecewise_constructE,(_ZN40_INTERNAL_778f5039_4_k_cu_678be11b_291754cuda3std3__45__cpo4cendE - _ZN40_INTERNAL_778f5039_4_k_cu_678be11b_291754cuda3std3__419piecewise_constructE)
_ZN40_INTERNAL_778f5039_4_k_cu_678be11b_291754cuda3std3__419piecewise_constructE:
	.zero		1
	.type		_ZN40_INTERNAL_778f5039_4_k_cu_678be11b_291754cuda3std3__45__cpo4cendE,@object
	.size		_ZN40_INTERNAL_778f5039_4_k_cu_678be11b_291754cuda3std3__45__cpo4cendE,(_ZN40_INTERNAL_778f5039_4_k_cu_678be11b_291754cuda3std6ranges3__45__cpo4swapE - _ZN40_INTERNAL_778f5039_4_k_cu_678be11b_291754cuda3std3__45__cpo4cendE)
_ZN40_INTERNAL_778f5039_4_k_cu_678be11b_291754cuda3std3__45__cpo4cendE:
	.zero		1
	.type		_ZN40_INTERNAL_778f5039_4_k_cu_678be11b_291754cuda3std6ranges3__45__cpo4swapE,@object
	.size		_ZN40_INTERNAL_778f5039_4_k_cu_678be11b_291754cuda3std6ranges3__45__cpo4swapE,(.L_10 - _ZN40_INTERNAL_778f5039_4_k_cu_678be11b_291754cuda3std6ranges3__45__cpo4swapE)
_ZN40_INTERNAL_778f5039_4_k_cu_678be11b_291754cuda3std6ranges3__45__cpo4swapE:
	.zero		1
.L_10:


//--------------------- .nv.constant0._ZN7cutlass13device_kernelINS_4gemm6kernel13GemmUniversalIN4cute5tupleIJiiiiEEENS1_10collective13CollectiveMmaINS1_35MainloopSm100TmaUmmaWarpSpecializedILi8ELi2ELi4ENS5_IJNS4_1CILi2EEESB_NSA_ILi1EEEEEEEENS5_IJNSA_ILi64EEENSA_ILi128EEENSA_ILi32EEEEEEfNS5_IJlSC_lEEEfSJ_NS4_8TiledMMAINS4_8MMA_AtomIJNS4_17SM100_MMA_TF32_SSINS_10tfloat32_tESN_fLi64ELi128ELNS4_4UMMA5MajorE0ELSP_0ELNSO_7ScaleInE0ELSQ_0EEEEEENS4_6LayoutINS5_IJSC_SC_SC_EEENS5_IJNSA_ILi0EEESV_SV_EEEEENS5_IJNS4_10UnderscoreESY_SY_EEEEENS4_23SM90_TMA_LOAD_MULTICASTENS4_14ComposedLayoutINS4_7SwizzleILi3ELi4ELi3EEENS4_18smem_ptr_flag_bitsILi32EEENST_INS5_IJNSA_ILi8EEESH_EEENS5_IJSH_SC_EEEEEEEvNS4_8identityES11_S1B_vS1C_EENS_8epilogue10collective18CollectiveEpilogueINS1E_23Sm100TmaWarpSpecializedILi4ELi2ELi16ELb1ELb0EEEJSI_NS5_IJNST_ISF_SC_EENST_ISH_SC_EEEEEfSJ_fSJ_NS1E_6fusion15FusionCallbacksIS1I_NS1M_17LinearCombinationIffffLNS_15FloatRoundStyleE2EEESI_S1L_JEEENS4_5SM1004TMEM4LOAD26SM100_TMEM_LOAD_16dp128b8xENS4_13SM90_TMA_LOADES1B_NS4_17SM75_U32x4_LDSM_NENS4_14SM90_TMA_STOREES1B_NS4_17SM90_U32x4_STSM_NENS4_39AutoVectorizingCopyWithAssumedAlignmentILi128EEEEEEvvEEEEvNT_6ParamsE --------------------------
	.section	.nv.constant0._ZN7cutlass13device_kernelINS_4gemm6kernel13GemmUniversalIN4cute5tupleIJiiiiEEENS1_10collective13CollectiveMmaINS1_35MainloopSm100TmaUmmaWarpSpecializedILi8ELi2ELi4ENS5_IJNS4_1CILi2EEESB_NSA_ILi1EEEEEEEENS5_IJNSA_ILi64EEENSA_ILi128EEENSA_ILi32EEEEEEfNS5_IJlSC_lEEEfSJ_NS4_8TiledMMAINS4_8MMA_AtomIJNS4_17SM100_MMA_TF32_SSINS_10tfloat32_tESN_fLi64ELi128ELNS4_4UMMA5MajorE0ELSP_0ELNSO_7ScaleInE0ELSQ_0EEEEEENS4_6LayoutINS5_IJSC_SC_SC_EEENS5_IJNSA_ILi0EEESV_SV_EEEEENS5_IJNS4_10UnderscoreESY_SY_EEEEENS4_23SM90_TMA_LOAD_MULTICASTENS4_14ComposedLayoutINS4_7SwizzleILi3ELi4ELi3EEENS4_18smem_ptr_flag_bitsILi32EEENST_INS5_IJNSA_ILi8EEESH_EEENS5_IJSH_SC_EEEEEEEvNS4_8identityES11_S1B_vS1C_EENS_8epilogue10collective18CollectiveEpilogueINS1E_23Sm100TmaWarpSpecializedILi4ELi2ELi16ELb1ELb0EEEJSI_NS5_IJNST_ISF_SC_EENST_ISH_SC_EEEEEfSJ_fSJ_NS1E_6fusion15FusionCallbacksIS1I_NS1M_17LinearCombinationIffffLNS_15FloatRoundStyleE2EEESI_S1L_JEEENS4_5SM1004TMEM4LOAD26SM100_TMEM_LOAD_16dp128b8xENS4_13SM90_TMA_LOADES1B_NS4_17SM75_U32x4_LDSM_NENS4_14SM90_TMA_STOREES1B_NS4_17SM90_U32x4_STSM_NENS4_39AutoVectorizingCopyWithAssumedAlignmentILi128EEEEEEvvEEEEvNT_6ParamsE,"a",@progbits
	.sectionflags	@""
	.align	4
.nv.constant0._ZN7cutlass13device_kernelINS_4gemm6kernel13GemmUniversalIN4cute5tupleIJiiiiEEENS1_10collective13CollectiveMmaINS1_35MainloopSm100TmaUmmaWarpSpecializedILi8ELi2ELi4ENS5_IJNS4_1CILi2EEESB_NSA_ILi1EEEEEEEENS5_IJNSA_ILi64EEENSA_ILi128EEENSA_ILi32EEEEEEfNS5_IJlSC_lEEEfSJ_NS4_8TiledMMAINS4_8MMA_AtomIJNS4_17SM100_MMA_TF32_SSINS_10tfloat32_tESN_fLi64ELi128ELNS4_4UMMA5MajorE0ELSP_0ELNSO_7ScaleInE0ELSQ_0EEEEEENS4_6LayoutINS5_IJSC_SC_SC_EEENS5_IJNSA_ILi0EEESV_SV_EEEEENS5_IJNS4_10UnderscoreESY_SY_EEEEENS4_23SM90_TMA_LOAD_MULTICASTENS4_14ComposedLayoutINS4_7SwizzleILi3ELi4ELi3EEENS4_18smem_ptr_flag_bitsILi32EEENST_INS5_IJNSA_ILi8EEESH_EEENS5_IJSH_SC_EEEEEEEvNS4_8identityES11_S1B_vS1C_EENS_8epilogue10collective18CollectiveEpilogueINS1E_23Sm100TmaWarpSpecializedILi4ELi2ELi16ELb1ELb0EEEJSI_NS5_IJNST_ISF_SC_EENST_ISH_SC_EEEEEfSJ_fSJ_NS1E_6fusion15FusionCallbacksIS1I_NS1M_17LinearCombinationIffffLNS_15FloatRoundStyleE2EEESI_S1L_JEEENS4_5SM1004TMEM4LOAD26SM100_TMEM_LOAD_16dp128b8xENS4_13SM90_TMA_LOADES1B_NS4_17SM75_U32x4_LDSM_NENS4_14SM90_TMA_STOREES1B_NS4_17SM90_U32x4_STSM_NENS4_39AutoVectorizingCopyWithAssumedAlignmentILi128EEEEEEvvEEEEvNT_6ParamsE:
	.zero		2944


//--------------------- SYMBOLS --------------------------

	.type		.nv.reservedSmem.offset0,@object
	.size		.nv.reservedSmem.offset0,0x4
	.type		.nv.reservedSmem.cap,@object
	.size		.nv.reservedSmem.cap,0x4
	.type		__assertfail,@function
